// auto-generated by cutlass_sweep.conv — config: {"arch": "sm_90", "cluster_m": 2, "cluster_n": 1, "conv_kind": "fprop", "dtype": "fp16", "ndim": 2, "tile_k": 64, "tile_m": 64, "tile_n": 64}
#include "cutlass/cutlass.h"
#include "cute/tensor.hpp"
#include "cutlass/kernel_hardware_info.hpp"
#include "cutlass/conv/convolution.h"
#include "cutlass/conv/dispatch_policy.hpp"
#include "cutlass/conv/collective/collective_builder.hpp"
#include "cutlass/conv/kernel/conv_universal.hpp"
#include "cutlass/conv/device/conv_universal_adapter.hpp"
#include "cutlass/epilogue/collective/collective_builder.hpp"

using namespace cute;
using Elem = cutlass::half_t;
using Acc  = float;
using LayoutAB = cutlass::layout::TensorNHWC;
using LayoutC  = cutlass::layout::TensorNHWC;
constexpr auto ConvOp = cutlass::conv::Operator::kFprop;
using TileShape    = Shape<_64, _64, Shape<_64>>;
using ClusterShape = Shape<_2, _1, _1>;

using CollectiveEpilogue = typename cutlass::epilogue::collective::CollectiveBuilder<
    cutlass::arch::Sm90, cutlass::arch::OpClassTensorOp,
    TileShape, ClusterShape,
    cutlass::epilogue::collective::EpilogueTileAuto,
    Acc, Acc,
    Elem, LayoutC, 128 / cutlass::sizeof_bits<Elem>::value,
    Elem, LayoutC, 128 / cutlass::sizeof_bits<Elem>::value,
    cutlass::epilogue::collective::EpilogueScheduleAuto
  >::CollectiveOp;

using CollectiveMainloop = typename cutlass::conv::collective::CollectiveBuilder<
    cutlass::arch::Sm90, cutlass::arch::OpClassTensorOp, ConvOp,
    Elem, LayoutAB, 128 / cutlass::sizeof_bits<Elem>::value,
    Elem, LayoutAB, 128 / cutlass::sizeof_bits<Elem>::value,
    Acc,
    TileShape, ClusterShape,
    cutlass::conv::collective::StageCountAutoCarveout<
        static_cast<int>(sizeof(typename CollectiveEpilogue::SharedStorage))>,
    cutlass::conv::collective::KernelScheduleAuto
  >::CollectiveOp;

using ProblemShape = cutlass::conv::ConvProblemShape<
    ConvOp, CollectiveMainloop::DispatchPolicy::NumSpatialDimensions>;
using ConvKernel = cutlass::conv::kernel::ConvUniversal<
    ProblemShape, CollectiveMainloop, CollectiveEpilogue>;
using Conv = cutlass::conv::device::ConvUniversalAdapter<ConvKernel>;

auto* _anchor = &cutlass::device_kernel<ConvKernel>;


// ===== COMPILED SASS (sm_90a) =====

	.target	sm_90a

	.elftype	@"ET_EXEC"


//--------------------- .note.nv.tkinfo           --------------------------
	.section	.note.nv.tkinfo,"",@"SHT_NOTE"
	.sectionflags	@"SHF_NOTE_NV_TKINFO"
	.tkinfo
        /*0018*/ 	.word	0x00000002
        /*0030*/ 	.string	""
        /*0030*/ 	.string	"ptxas"
        /*0030*/ 	.string	"Cuda compilation tools, release 13.0, V13.0.88"
        /*0030*/ 	.string	"Build cuda_13.0.r13.0/compiler.36424714_0"
        /*0030*/ 	.string	"-arch sm_90a -m 64 "



//--------------------- .note.nv.cuinfo           --------------------------
	.section	.note.nv.cuinfo,"",@"SHT_NOTE"
	.sectionflags	@"SHF_NOTE_NV_CUINFO"
        /*0018*/ 	.short	0x0002
        /*001a*/ 	.short	0x005a
        /*001c*/ 	.short	0x0082
	.zero		2


//--------------------- .nv.info                  --------------------------
	.section	.nv.info,"",@"SHT_CUDA_INFO"
	.align	4


	//----- nvinfo : EIATTR_REGCOUNT
	.align		4
        /*0000*/ 	.byte	0x04, 0x2f
        /*0002*/ 	.short	(.L_12 - .L_11)
	.align		4
.L_11:
        /*0004*/ 	.word	index@(_ZN7cutlass13device_kernelINS_4conv6kernel13ConvUniversalINS1_16ConvProblemShapeILNS1_8OperatorE0ELi2EEENS1_10collective14CollectiveConvINS1_46MainloopSm90TmaGmmaWarpSpecializedImplicitGemmILS5_0ELi14ELi2EN4cute5tupleIJNSA_1CILi2EEENSC_ILi1EEESE_EEENS1_36KernelImplicitTmaWarpSpecializedSm90ELi1EEENSB_IJNSC_ILi64EEESI_NSB_IJSI_EEEEEENS_6half_tESL_NSA_8TiledMMAINSA_8MMA_AtomIJNSA_4SM904GMMA25MMA_64x64x16_F32F16F16_SSILNSP_5MajorE0ELSR_0ELNSP_7ScaleInE1ELSS_1EEEEEENSA_6LayoutINSB_IJSE_SE_SE_EEENSB_IJNSC_ILi0EEESX_SX_EEEEENSB_IJNSA_10UnderscoreES10_S10_EEEEENS7_6detail26Sm90ImplicitGemmTileTraitsINSA_20SM90_TMA_LOAD_IM2COLENSA_14ComposedLayoutINSA_7SwizzleILi3ELi4ELi3EEENSA_18smem_ptr_flag_bitsILi16EEENSV_INSB_IJNSB_IJNSC_ILi8EEES1B_EEENSB_IJSI_SE_EEENSB_IJSE_NSC_ILi14EEEEEEEEENSB_IJNSB_IJSI_NSC_ILi512EEEEEENSB_IJSE_SX_EEENSB_IJSX_NSC_ILi4096EEEEEEEEEEEEEvEENS14_INSA_23SM90_TMA_LOAD_MULTICASTES1O_vEEEENS_8epilogue10collective6detail29Sm90TmaWarpSpecializedAdapterINS1U_15DefaultEpilogueISL_NSB_IJNSB_IJlllEEESE_SX_EEES1Z_NS1T_6thread17LinearCombinationISL_Li1EffLNS20_9ScaleType4KindE0ELNS_15FloatRoundStyleE2ESL_EENS_4gemm15EpilogueDefaultEEEEEvvEEEEvNT_6ParamsE)
        /*0008*/ 	.word	0x0000003a


	//----- nvinfo : EIATTR_FRAME_SIZE
	.align		4
.L_12:
        /*000c*/ 	.byte	0x04, 0x11
        /*000e*/ 	.short	(.L_14 - .L_13)
	.align		4
.L_13:
        /*0010*/ 	.word	index@(_ZN7cutlass13device_kernelINS_4conv6kernel13ConvUniversalINS1_16ConvProblemShapeILNS1_8OperatorE0ELi2EEENS1_10collective14CollectiveConvINS1_46MainloopSm90TmaGmmaWarpSpecializedImplicitGemmILS5_0ELi14ELi2EN4cute5tupleIJNSA_1CILi2EEENSC_ILi1EEESE_EEENS1_36KernelImplicitTmaWarpSpecializedSm90ELi1EEENSB_IJNSC_ILi64EEESI_NSB_IJSI_EEEEEENS_6half_tESL_NSA_8TiledMMAINSA_8MMA_AtomIJNSA_4SM904GMMA25MMA_64x64x16_F32F16F16_SSILNSP_5MajorE0ELSR_0ELNSP_7ScaleInE1ELSS_1EEEEEENSA_6LayoutINSB_IJSE_SE_SE_EEENSB_IJNSC_ILi0EEESX_SX_EEEEENSB_IJNSA_10UnderscoreES10_S10_EEEEENS7_6detail26Sm90ImplicitGemmTileTraitsINSA_20SM90_TMA_LOAD_IM2COLENSA_14ComposedLayoutINSA_7SwizzleILi3ELi4ELi3EEENSA_18smem_ptr_flag_bitsILi16EEENSV_INSB_IJNSB_IJNSC_ILi8EEES1B_EEENSB_IJSI_SE_EEENSB_IJSE_NSC_ILi14EEEEEEEEENSB_IJNSB_IJSI_NSC_ILi512EEEEEENSB_IJSE_SX_EEENSB_IJSX_NSC_ILi4096EEEEEEEEEEEEEvEENS14_INSA_23SM90_TMA_LOAD_MULTICASTES1O_vEEEENS_8epilogue10collective6detail29Sm90TmaWarpSpecializedAdapterINS1U_15DefaultEpilogueISL_NSB_IJNSB_IJlllEEESE_SX_EEES1Z_NS1T_6thread17LinearCombinationISL_Li1EffLNS20_9ScaleType4KindE0ELNS_15FloatRoundStyleE2ESL_EENS_4gemm15EpilogueDefaultEEEEEvvEEEEvNT_6ParamsE)
        /*0014*/ 	.word	0x00000000


	//----- nvinfo : EIATTR_MIN_STACK_SIZE
	.align		4
.L_14:
        /*0018*/ 	.byte	0x04, 0x12
        /*001a*/ 	.short	(.L_16 - .L_15)
	.align		4
.L_15:
        /*001c*/ 	.word	index@(_ZN7cutlass13device_kernelINS_4conv6kernel13ConvUniversalINS1_16ConvProblemShapeILNS1_8OperatorE0ELi2EEENS1_10collective14CollectiveConvINS1_46MainloopSm90TmaGmmaWarpSpecializedImplicitGemmILS5_0ELi14ELi2EN4cute5tupleIJNSA_1CILi2EEENSC_ILi1EEESE_EEENS1_36KernelImplicitTmaWarpSpecializedSm90ELi1EEENSB_IJNSC_ILi64EEESI_NSB_IJSI_EEEEEENS_6half_tESL_NSA_8TiledMMAINSA_8MMA_AtomIJNSA_4SM904GMMA25MMA_64x64x16_F32F16F16_SSILNSP_5MajorE0ELSR_0ELNSP_7ScaleInE1ELSS_1EEEEEENSA_6LayoutINSB_IJSE_SE_SE_EEENSB_IJNSC_ILi0EEESX_SX_EEEEENSB_IJNSA_10UnderscoreES10_S10_EEEEENS7_6detail26Sm90ImplicitGemmTileTraitsINSA_20SM90_TMA_LOAD_IM2COLENSA_14ComposedLayoutINSA_7SwizzleILi3ELi4ELi3EEENSA_18smem_ptr_flag_bitsILi16EEENSV_INSB_IJNSB_IJNSC_ILi8EEES1B_EEENSB_IJSI_SE_EEENSB_IJSE_NSC_ILi14EEEEEEEEENSB_IJNSB_IJSI_NSC_ILi512EEEEEENSB_IJSE_SX_EEENSB_IJSX_NSC_ILi4096EEEEEEEEEEEEEvEENS14_INSA_23SM90_TMA_LOAD_MULTICASTES1O_vEEEENS_8epilogue10collective6detail29Sm90TmaWarpSpecializedAdapterINS1U_15DefaultEpilogueISL_NSB_IJNSB_IJlllEEESE_SX_EEES1Z_NS1T_6thread17LinearCombinationISL_Li1EffLNS20_9ScaleType4KindE0ELNS_15FloatRoundStyleE2ESL_EENS_4gemm15EpilogueDefaultEEEEEvvEEEEvNT_6ParamsE)
        /*0020*/ 	.word	0x00000000
.L_16:


//--------------------- .nv.compat                --------------------------
	.section	.nv.compat,"",@"SHT_CUDA_COMPAT_INFO"
	.align	4
        /*0000*/ 	.byte	0x02, 0x09, 0x01, 0x00, 0x02, 0x02, 0x04, 0x00, 0x02, 0x05, 0x05, 0x00, 0x03, 0x07, 0x01, 0x01
        /*0010*/ 	.byte	0x02, 0x03, 0x01, 0x00, 0x02, 0x06, 0x01, 0x00, 0x04, 0x0b, 0x08, 0x00, 0x00, 0x00, 0x00, 0x00
        /*0020*/ 	.byte	0x00, 0x00, 0x00, 0x00


//--------------------- .nv.info._ZN7cutlass13device_kernelINS_4conv6kernel13ConvUniversalINS1_16ConvProblemShapeILNS1_8OperatorE0ELi2EEENS1_10collective14CollectiveConvINS1_46MainloopSm90TmaGmmaWarpSpecializedImplicitGemmILS5_0ELi14ELi2EN4cute5tupleIJNSA_1CILi2EEENSC_ILi1EEESE_EEENS1_36KernelImplicitTmaWarpSpecializedSm90ELi1EEENSB_IJNSC_ILi64EEESI_NSB_IJSI_EEEEEENS_6half_tESL_NSA_8TiledMMAINSA_8MMA_AtomIJNSA_4SM904GMMA25MMA_64x64x16_F32F16F16_SSILNSP_5MajorE0ELSR_0ELNSP_7ScaleInE1ELSS_1EEEEEENSA_6LayoutINSB_IJSE_SE_SE_EEENSB_IJNSC_ILi0EEESX_SX_EEEEENSB_IJNSA_10UnderscoreES10_S10_EEEEENS7_6detail26Sm90ImplicitGemmTileTraitsINSA_20SM90_TMA_LOAD_IM2COLENSA_14ComposedLayoutINSA_7SwizzleILi3ELi4ELi3EEENSA_18smem_ptr_flag_bitsILi16EEENSV_INSB_IJNSB_IJNSC_ILi8EEES1B_EEENSB_IJSI_SE_EEENSB_IJSE_NSC_ILi14EEEEEEEEENSB_IJNSB_IJSI_NSC_ILi512EEEEEENSB_IJSE_SX_EEENSB_IJSX_NSC_ILi4096EEEEEEEEEEEEEvEENS14_INSA_23SM90_TMA_LOAD_MULTICASTES1O_vEEEENS_8epilogue10collective6detail29Sm90TmaWarpSpecializedAdapterINS1U_15DefaultEpilogueISL_NSB_IJNSB_IJlllEEESE_SX_EEES1Z_NS1T_6thread17LinearCombinationISL_Li1EffLNS20_9ScaleType4KindE0ELNS_15FloatRoundStyleE2ESL_EENS_4gemm15EpilogueDefaultEEEEEvvEEEEvNT_6ParamsE --------------------------
	.section	.nv.info._ZN7cutlass13device_kernelINS_4conv6kernel13ConvUniversalINS1_16ConvProblemShapeILNS1_8OperatorE0ELi2EEENS1_10collective14CollectiveConvINS1_46MainloopSm90TmaGmmaWarpSpecializedImplicitGemmILS5_0ELi14ELi2EN4cute5tupleIJNSA_1CILi2EEENSC_ILi1EEESE_EEENS1_36KernelImplicitTmaWarpSpecializedSm90ELi1EEENSB_IJNSC_ILi64EEESI_NSB_IJSI_EEEEEENS_6half_tESL_NSA_8TiledMMAINSA_8MMA_AtomIJNSA_4SM904GMMA25MMA_64x64x16_F32F16F16_SSILNSP_5MajorE0ELSR_0ELNSP_7ScaleInE1ELSS_1EEEEEENSA_6LayoutINSB_IJSE_SE_SE_EEENSB_IJNSC_ILi0EEESX_SX_EEEEENSB_IJNSA_10UnderscoreES10_S10_EEEEENS7_6detail26Sm90ImplicitGemmTileTraitsINSA_20SM90_TMA_LOAD_IM2COLENSA_14ComposedLayoutINSA_7SwizzleILi3ELi4ELi3EEENSA_18smem_ptr_flag_bitsILi16EEENSV_INSB_IJNSB_IJNSC_ILi8EEES1B_EEENSB_IJSI_SE_EEENSB_IJSE_NSC_ILi14EEEEEEEEENSB_IJNSB_IJSI_NSC_ILi512EEEEEENSB_IJSE_SX_EEENSB_IJSX_NSC_ILi4096EEEEEEEEEEEEEvEENS14_INSA_23SM90_TMA_LOAD_MULTICASTES1O_vEEEENS_8epilogue10collective6detail29Sm90TmaWarpSpecializedAdapterINS1U_15DefaultEpilogueISL_NSB_IJNSB_IJlllEEESE_SX_EEES1Z_NS1T_6thread17LinearCombinationISL_Li1EffLNS20_9ScaleType4KindE0ELNS_15FloatRoundStyleE2ESL_EENS_4gemm15EpilogueDefaultEEEEEvvEEEEvNT_6ParamsE,"",@"SHT_CUDA_INFO"
	.sectionflags	@""
	.align	4


	//----- nvinfo : EIATTR_CUDA_API_VERSION
	.align		4
        /*0000*/ 	.byte	0x04, 0x37
        /*0002*/ 	.short	(.L_18 - .L_17)
.L_17:
        /*0004*/ 	.word	0x00000082


	//----- nvinfo : EIATTR_KPARAM_INFO
	.align		4
.L_18:
        /*0008*/ 	.byte	0x04, 0x17
        /*000a*/ 	.short	(.L_20 - .L_19)
.L_19:
        /*000c*/ 	.word	0x00000000
        /*0010*/ 	.short	0x0000
        /*0012*/ 	.short	0x0070
        /*0014*/ 	.byte	0x00, 0xf0, 0x01, 0x0e


	//----- nvinfo : EIATTR_SPARSE_MMA_MASK
	.align		4
.L_20:
        /*0018*/ 	.byte	0x03, 0x50
        /*001a*/ 	.short	0x0000


	//----- nvinfo : EIATTR_MAXREG_COUNT
	.align		4
        /*001c*/ 	.byte	0x03, 0x1b
        /*001e*/ 	.short	0x00ff


	//----- nvinfo : EIATTR_NUM_BARRIERS
	.align		4
        /*0020*/ 	.byte	0x02, 0x4c
        /*0022*/ 	.byte	0x01
	.zero		1


	//----- nvinfo : EIATTR_MERCURY_ISA_VERSION
	.align		4
        /*0024*/ 	.byte	0x03, 0x5f
        /*0026*/ 	.short	0x0101


	//----- nvinfo : EIATTR_COOP_GROUP_MASK_REGIDS
	.align		4
        /*0028*/ 	.byte	0x04, 0x29
        /*002a*/ 	.short	(.L_22 - .L_21)


	//   ....[0]....
.L_21:
        /*002c*/ 	.word	0xffffffff


	//   ....[1]....
        /*0030*/ 	.word	0xffffffff


	//   ....[2]....
        /*0034*/ 	.word	0xffffffff


	//   ....[3]....
        /*0038*/ 	.word	0xffffffff


	//----- nvinfo : EIATTR_COOP_GROUP_INSTR_OFFSETS
	.align		4
.L_22:
        /*003c*/ 	.byte	0x04, 0x28
        /*003e*/ 	.short	(.L_24 - .L_23)


	//   ....[0]....
.L_23:
        /*0040*/ 	.word	0x00000070


	//   ....[1]....
        /*0044*/ 	.word	0x00000080


	//   ....[2]....
        /*0048*/ 	.word	0x00000140


	//   ....[3]....
        /*004c*/ 	.word	0x00000810


	//----- nvinfo : EIATTR_MBARRIER_INSTR_OFFSETS
	.align		4
.L_24:
        /*0050*/ 	.byte	0x04, 0x39
        /*0052*/ 	.short	(.L_26 - .L_25)


	//   ....[0]....
.L_25:
        /*0054*/ 	.word	0x00000310
        /*0058*/ 	.word	0x000000ff
        /*005c*/ 	.word	0x00038000
        /*0060*/ 	.short	0x0100
        /*0062*/ 	.byte	0x08
	.zero		1


	//   ....[1]....
        /*0064*/ 	.word	0x00000320
        /*0068*/ 	.word	0x000000ff
        /*006c*/ 	.word	0x00038070
        /*0070*/ 	.short	0x0100
        /*0072*/ 	.byte	0x08
	.zero		1


	//   ....[2]....
        /*0074*/ 	.word	0x00000330
        /*0078*/ 	.word	0x000000ff
        /*007c*/ 	.word	0x00038008
        /*0080*/ 	.short	0x0100
        /*0082*/ 	.byte	0x08
	.zero		1


	//   ....[3]....
        /*0084*/ 	.word	0x00000340
        /*0088*/ 	.word	0x000000ff
        /*008c*/ 	.word	0x00038078
        /*0090*/ 	.short	0x0100
        /*0092*/ 	.byte	0x08
	.zero		1


	//   ....[4]....
        /*0094*/ 	.word	0x00000350
        /*0098*/ 	.word	0x000000ff
        /*009c*/ 	.word	0x00038010
        /*00a0*/ 	.short	0x0100
        /*00a2*/ 	.byte	0x08
	.zero		1


	//   ....[5]....
        /*00a4*/ 	.word	0x00000360
        /*00a8*/ 	.word	0x000000ff
        /*00ac*/ 	.word	0x00038080
        /*00b0*/ 	.short	0x0100
        /*00b2*/ 	.byte	0x08
	.zero		1


	//   ....[6]....
        /*00b4*/ 	.word	0x00000370
        /*00b8*/ 	.word	0x000000ff
        /*00bc*/ 	.word	0x00038018
        /*00c0*/ 	.short	0x0100
        /*00c2*/ 	.byte	0x08
	.zero		1


	//   ....[7]....
        /*00c4*/ 	.word	0x00000380
        /*00c8*/ 	.word	0x000000ff
        /*00cc*/ 	.word	0x00038088
        /*00d0*/ 	.short	0x0100
        /*00d2*/ 	.byte	0x08
	.zero		1


	//   ....[8]....
        /*00d4*/ 	.word	0x00000390
        /*00d8*/ 	.word	0x000000ff
        /*00dc*/ 	.word	0x00038020
        /*00e0*/ 	.short	0x0100
        /*00e2*/ 	.byte	0x08
	.zero		1


	//   ....[9]....
        /*00e4*/ 	.word	0x000003a0
        /*00e8*/ 	.word	0x000000ff
        /*00ec*/ 	.word	0x00038090
        /*00f0*/ 	.short	0x0100
        /*00f2*/ 	.byte	0x08
	.zero		1


	//   ....[10]....
        /*00f4*/ 	.word	0x000003b0
        /*00f8*/ 	.word	0x000000ff
        /*00fc*/ 	.word	0x00038028
        /*0100*/ 	.short	0x0100
        /*0102*/ 	.byte	0x08
	.zero		1


	//   ....[11]....
        /*0104*/ 	.word	0x000003c0
        /*0108*/ 	.word	0x000000ff
        /*010c*/ 	.word	0x00038098
        /*0110*/ 	.short	0x0100
        /*0112*/ 	.byte	0x08
	.zero		1


	//   ....[12]....
        /*0114*/ 	.word	0x000003d0
        /*0118*/ 	.word	0x000000ff
        /*011c*/ 	.word	0x00038030
        /*0120*/ 	.short	0x0100
        /*0122*/ 	.byte	0x08
	.zero		1


	//   ....[13]....
        /*0124*/ 	.word	0x000003e0
        /*0128*/ 	.word	0x000000ff
        /*012c*/ 	.word	0x000380a0
        /*0130*/ 	.short	0x0100
        /*0132*/ 	.byte	0x08
	.zero		1


	//   ....[14]....
        /*0134*/ 	.word	0x000003f0
        /*0138*/ 	.word	0x000000ff
        /*013c*/ 	.word	0x00038038
        /*0140*/ 	.short	0x0100
        /*0142*/ 	.byte	0x08
	.zero		1


	//   ....[15]....
        /*0144*/ 	.word	0x00000400
        /*0148*/ 	.word	0x000000ff
        /*014c*/ 	.word	0x000380a8
        /*0150*/ 	.short	0x0100
        /*0152*/ 	.byte	0x08
	.zero		1


	//   ....[16]....
        /*0154*/ 	.word	0x00000410
        /*0158*/ 	.word	0x000000ff
        /*015c*/ 	.word	0x00038040
        /*0160*/ 	.short	0x0100
        /*0162*/ 	.byte	0x08
	.zero		1


	//   ....[17]....
        /*0164*/ 	.word	0x00000420
        /*0168*/ 	.word	0x000000ff
        /*016c*/ 	.word	0x000380b0
        /*0170*/ 	.short	0x0100
        /*0172*/ 	.byte	0x08
	.zero		1


	//   ....[18]....
        /*0174*/ 	.word	0x00000430
        /*0178*/ 	.word	0x000000ff
        /*017c*/ 	.word	0x00038048
        /*0180*/ 	.short	0x0100
        /*0182*/ 	.byte	0x08
	.zero		1


	//   ....[19]....
        /*0184*/ 	.word	0x00000440
        /*0188*/ 	.word	0x000000ff
        /*018c*/ 	.word	0x000380b8
        /*0190*/ 	.short	0x0100
        /*0192*/ 	.byte	0x08
	.zero		1


	//   ....[20]....
        /*0194*/ 	.word	0x00000450
        /*0198*/ 	.word	0x000000ff
        /*019c*/ 	.word	0x00038050
        /*01a0*/ 	.short	0x0100
        /*01a2*/ 	.byte	0x08
	.zero		1


	//   ....[21]....
        /*01a4*/ 	.word	0x00000460
        /*01a8*/ 	.word	0x000000ff
        /*01ac*/ 	.word	0x000380c0
        /*01b0*/ 	.short	0x0100
        /*01b2*/ 	.byte	0x08
	.zero		1


	//   ....[22]....
        /*01b4*/ 	.word	0x00000470
        /*01b8*/ 	.word	0x000000ff
        /*01bc*/ 	.word	0x00038058
        /*01c0*/ 	.short	0x0100
        /*01c2*/ 	.byte	0x08
	.zero		1


	//   ....[23]....
        /*01c4*/ 	.word	0x00000480
        /*01c8*/ 	.word	0x000000ff
        /*01cc*/ 	.word	0x000380c8
        /*01d0*/ 	.short	0x0100
        /*01d2*/ 	.byte	0x08
	.zero		1


	//   ....[24]....
        /*01d4*/ 	.word	0x00000490
        /*01d8*/ 	.word	0x000000ff
        /*01dc*/ 	.word	0x00038060
        /*01e0*/ 	.short	0x0100
        /*01e2*/ 	.byte	0x08
	.zero		1


	//   ....[25]....
        /*01e4*/ 	.word	0x000004a0
        /*01e8*/ 	.word	0x000000ff
        /*01ec*/ 	.word	0x000380d0
        /*01f0*/ 	.short	0x0100
        /*01f2*/ 	.byte	0x08
	.zero		1


	//   ....[26]....
        /*01f4*/ 	.word	0x000004b0
        /*01f8*/ 	.word	0x000000ff
        /*01fc*/ 	.word	0x00038068
        /*0200*/ 	.short	0x0100
        /*0202*/ 	.byte	0x08
	.zero		1


	//   ....[27]....
        /*0204*/ 	.word	0x000004c0
        /*0208*/ 	.word	0x000000ff
        /*020c*/ 	.word	0x000380d8
        /*0210*/ 	.short	0x0100
        /*0212*/ 	.byte	0x08
	.zero		1


	//   ....[28]....
        /*0214*/ 	.word	0x00000d60
        /*0218*/ 	.word	0x00000007
        /*021c*/ 	.word	0x00038000
        /*0220*/ 	.short	0x010a
        /*0222*/ 	.byte	0x3f
	.zero		1


	//   ....[29]....
        /*0224*/ 	.word	0x00001100
        /*0228*/ 	.word	0x0000000a
        /*022c*/ 	.word	0x00038000
        /*0230*/ 	.short	0x010a
        /*0232*/ 	.byte	0x3f
	.zero		1


	//   ....[30]....
        /*0234*/ 	.word	0x00001320
        /*0238*/ 	.word	0x0000000a
        /*023c*/ 	.word	0x00000000
        /*0240*/ 	.short	0x0101
        /*0242*/ 	.byte	0x3f
	.zero		1


	//   ....[31]....
        /*0244*/ 	.word	0x00001570
        /*0248*/ 	.word	0x00000006
        /*024c*/ 	.word	0x00000000
        /*0250*/ 	.short	0x0101
        /*0252*/ 	.byte	0x3f
	.zero		1


	//   ....[32]....
        /*0254*/ 	.word	0x00003d80
        /*0258*/ 	.word	0x00000015
        /*025c*/ 	.word	0x00038070
        /*0260*/ 	.short	0x010a
        /*0262*/ 	.byte	0x3f
	.zero		1


	//   ....[33]....
        /*0264*/ 	.word	0x00004490
        /*0268*/ 	.word	0x00000002
        /*026c*/ 	.word	0x00000000
        /*0270*/ 	.short	0x010a
        /*0272*/ 	.byte	0x3f
	.zero		1


	//   ....[34]....
        /*0274*/ 	.word	0x00004540
        /*0278*/ 	.word	0x00000002
        /*027c*/ 	.word	0x00000000
        /*0280*/ 	.short	0x010a
        /*0282*/ 	.byte	0x3f
	.zero		1


	//   ....[35]....
        /*0284*/ 	.word	0x000045f0
        /*0288*/ 	.word	0x00000002
        /*028c*/ 	.word	0x00000000
        /*0290*/ 	.short	0x010a
        /*0292*/ 	.byte	0x3f
	.zero		1


	//   ....[36]....
        /*0294*/ 	.word	0x000046a0
        /*0298*/ 	.word	0x00000002
        /*029c*/ 	.word	0x00000000
        /*02a0*/ 	.short	0x010a
        /*02a2*/ 	.byte	0x3f
	.zero		1


	//   ....[37]....
        /*02a4*/ 	.word	0x00004750
        /*02a8*/ 	.word	0x00000002
        /*02ac*/ 	.word	0x00000000
        /*02b0*/ 	.short	0x010a
        /*02b2*/ 	.byte	0x3f
	.zero		1


	//   ....[38]....
        /*02b4*/ 	.word	0x00004800
        /*02b8*/ 	.word	0x00000002
        /*02bc*/ 	.word	0x00000000
        /*02c0*/ 	.short	0x010a
        /*02c2*/ 	.byte	0x3f
	.zero		1


	//   ....[39]....
        /*02c4*/ 	.word	0x000048b0
        /*02c8*/ 	.word	0x00000002
        /*02cc*/ 	.word	0x00000000
        /*02d0*/ 	.short	0x010a
        /*02d2*/ 	.byte	0x3f
	.zero		1


	//   ....[40]....
        /*02d4*/ 	.word	0x00004960
        /*02d8*/ 	.word	0x00000002
        /*02dc*/ 	.word	0x00000000
        /*02e0*/ 	.short	0x010a
        /*02e2*/ 	.byte	0x3f
	.zero		1


	//   ....[41]....
        /*02e4*/ 	.word	0x00004a10
        /*02e8*/ 	.word	0x00000002
        /*02ec*/ 	.word	0x00000000
        /*02f0*/ 	.short	0x010a
        /*02f2*/ 	.byte	0x3f
	.zero		1


	//   ....[42]....
        /*02f4*/ 	.word	0x00004ac0
        /*02f8*/ 	.word	0x00000002
        /*02fc*/ 	.word	0x00000000
        /*0300*/ 	.short	0x010a
        /*0302*/ 	.byte	0x3f
	.zero		1


	//   ....[43]....
        /*0304*/ 	.word	0x00004b70
        /*0308*/ 	.word	0x00000002
        /*030c*/ 	.word	0x00000000
        /*0310*/ 	.short	0x010a
        /*0312*/ 	.byte	0x3f
	.zero		1


	//   ....[44]....
        /*0314*/ 	.word	0x00004c20
        /*0318*/ 	.word	0x00000002
        /*031c*/ 	.word	0x00000000
        /*0320*/ 	.short	0x010a
        /*0322*/ 	.byte	0x3f
	.zero		1


	//   ....[45]....
        /*0324*/ 	.word	0x00004cd0
        /*0328*/ 	.word	0x00000002
        /*032c*/ 	.word	0x00000000
        /*0330*/ 	.short	0x010a
        /*0332*/ 	.byte	0x3f
	.zero		1


	//   ....[46]....
        /*0334*/ 	.word	0x00004d80
        /*0338*/ 	.word	0x0000000b
        /*033c*/ 	.word	0x00000000
        /*0340*/ 	.short	0x010a
        /*0342*/ 	.byte	0x3f
	.zero		1


	//----- nvinfo : EIATTR_NUM_MBARRIERS
	.align		4
.L_26:
        /*0344*/ 	.byte	0x03, 0x38
        /*0346*/ 	.short	0x001c


	//----- nvinfo : EIATTR_EXIT_INSTR_OFFSETS
	.align		4
        /*0348*/ 	.byte	0x04, 0x1c
        /*034a*/ 	.short	(.L_28 - .L_27)


	//   ....[0]....
.L_27:
        /*034c*/ 	.word	0x00000b90


	//   ....[1]....
        /*0350*/ 	.word	0x000016d0


	//   ....[2]....
        /*0354*/ 	.word	0x000030b0


	//   ....[3]....
        /*0358*/ 	.word	0x000030e0


	//   ....[4]....
        /*035c*/ 	.word	0x00003b30


	//   ....[5]....
        /*0360*/ 	.word	0x00003b60


	//   ....[6]....
        /*0364*/ 	.word	0x00003b80


	//   ....[7]....
        /*0368*/ 	.word	0x000043a0


	//   ....[8]....
        /*036c*/ 	.word	0x00004db0


	//----- nvinfo : EIATTR_MAX_THREADS
	.align		4
.L_28:
        /*0370*/ 	.byte	0x04, 0x05
        /*0372*/ 	.short	(.L_30 - .L_29)
.L_29:
        /*0374*/ 	.word	0x00000100
        /*0378*/ 	.word	0x00000001
        /*037c*/ 	.word	0x00000001


	//----- nvinfo : EIATTR_CRS_STACK_SIZE
	.align		4
.L_30:
        /*0380*/ 	.byte	0x04, 0x1e
        /*0382*/ 	.short	(.L_32 - .L_31)
.L_31:
        /*0384*/ 	.word	0x00000000


	//----- nvinfo : EIATTR_CBANK_PARAM_SIZE
	.align		4
.L_32:
        /*0388*/ 	.byte	0x03, 0x19
        /*038a*/ 	.short	0x03f0


	//----- nvinfo : EIATTR_PARAM_CBANK
	.align		4
        /*038c*/ 	.byte	0x04, 0x0a
        /*038e*/ 	.short	(.L_34 - .L_33)
	.align		4
.L_33:
        /*0390*/ 	.word	index@(.nv.constant0._ZN7cutlass13device_kernelINS_4conv6kernel13ConvUniversalINS1_16ConvProblemShapeILNS1_8OperatorE0ELi2EEENS1_10collective14CollectiveConvINS1_46MainloopSm90TmaGmmaWarpSpecializedImplicitGemmILS5_0ELi14ELi2EN4cute5tupleIJNSA_1CILi2EEENSC_ILi1EEESE_EEENS1_36KernelImplicitTmaWarpSpecializedSm90ELi1EEENSB_IJNSC_ILi64EEESI_NSB_IJSI_EEEEEENS_6half_tESL_NSA_8TiledMMAINSA_8MMA_AtomIJNSA_4SM904GMMA25MMA_64x64x16_F32F16F16_SSILNSP_5MajorE0ELSR_0ELNSP_7ScaleInE1ELSS_1EEEEEENSA_6LayoutINSB_IJSE_SE_SE_EEENSB_IJNSC_ILi0EEESX_SX_EEEEENSB_IJNSA_10UnderscoreES10_S10_EEEEENS7_6detail26Sm90ImplicitGemmTileTraitsINSA_20SM90_TMA_LOAD_IM2COLENSA_14ComposedLayoutINSA_7SwizzleILi3ELi4ELi3EEENSA_18smem_ptr_flag_bitsILi16EEENSV_INSB_IJNSB_IJNSC_ILi8EEES1B_EEENSB_IJSI_SE_EEENSB_IJSE_NSC_ILi14EEEEEEEEENSB_IJNSB_IJSI_NSC_ILi512EEEEEENSB_IJSE_SX_EEENSB_IJSX_NSC_ILi4096EEEEEEEEEEEEEvEENS14_INSA_23SM90_TMA_LOAD_MULTICASTES1O_vEEEENS_8epilogue10collective6detail29Sm90TmaWarpSpecializedAdapterINS1U_15DefaultEpilogueISL_NSB_IJNSB_IJlllEEESE_SX_EEES1Z_NS1T_6thread17LinearCombinationISL_Li1EffLNS20_9ScaleType4KindE0ELNS_15FloatRoundStyleE2ESL_EENS_4gemm15EpilogueDefaultEEEEEvvEEEEvNT_6ParamsE)
        /*0394*/ 	.short	0x0210
        /*0396*/ 	.short	0x03f0


	//----- nvinfo : EIATTR_SW_WAR
	.align		4
.L_34:
        /*0398*/ 	.byte	0x04, 0x36
        /*039a*/ 	.short	(.L_36 - .L_35)
.L_35:
        /*039c*/ 	.word	0x00000008
.L_36:


//--------------------- .nv.callgraph             --------------------------
	.section	.nv.callgraph,"",@"SHT_CUDA_CALLGRAPH"
	.align	4
	.sectionentsize	8
	.align		4
        /*0000*/ 	.word	0x00000000
	.align		4
        /*0004*/ 	.word	0xffffffff
	.align		4
        /*0008*/ 	.word	0x00000000
	.align		4
        /*000c*/ 	.word	0xfffffffe
	.align		4
        /*0010*/ 	.word	0x00000000
	.align		4
        /*0014*/ 	.word	0xfffffffd
	.align		4
        /*0018*/ 	.word	0x00000000
	.align		4
        /*001c*/ 	.word	0xfffffffc


//--------------------- .nv.constant4             --------------------------
	.section	.nv.constant4,"a",@progbits
	.align	8
	.align		8
.nv.constant4:
        /*0000*/ 	.dword	_ZN39_INTERNAL_8b43870b_4_k_cu_8c53d8ab_26974cuda3std3__45__cpo5beginE
	.align		8
        /*0008*/ 	.dword	_ZN39_INTERNAL_8b43870b_4_k_cu_8c53d8ab_26974cuda3std3__45__cpo3endE
	.align		8
        /*0010*/ 	.dword	_ZN39_INTERNAL_8b43870b_4_k_cu_8c53d8ab_26974cuda3std3__45__cpo6cbeginE
	.align		8
        /*0018*/ 	.dword	_ZN39_INTERNAL_8b43870b_4_k_cu_8c53d8ab_26974cuda3std3__45__cpo4cendE
	.align		8
        /*0020*/ 	.dword	_ZN39_INTERNAL_8b43870b_4_k_cu_8c53d8ab_26974cuda3std3__441_GLOBAL__N__8b43870b_4_k_cu_8c53d8ab_26976ignoreE
	.align		8
        /*0028*/ 	.dword	_ZN39_INTERNAL_8b43870b_4_k_cu_8c53d8ab_26974cuda3std3__419piecewise_constructE
	.align		8
        /*0030*/ 	.dword	_ZN39_INTERNAL_8b43870b_4_k_cu_8c53d8ab_26974cuda3std3__48in_placeE
	.align		8
        /*0038*/ 	.dword	_ZN39_INTERNAL_8b43870b_4_k_cu_8c53d8ab_26974cuda3std6ranges3__45__cpo4swapE
	.align		8
        /*0040*/ 	.dword	_ZN39_INTERNAL_8b43870b_4_k_cu_8c53d8ab_26974cuda3std6ranges3__45__cpo9iter_moveE
	.align		8
        /*0048*/ 	.dword	_ZN39_INTERNAL_8b43870b_4_k_cu_8c53d8ab_26974cute7productE
	.align		8
        /*0050*/ 	.dword	_ZN39_INTERNAL_8b43870b_4_k_cu_8c53d8ab_26974cute1_E


//--------------------- .text._ZN7cutlass13device_kernelINS_4conv6kernel13ConvUniversalINS1_16ConvProblemShapeILNS1_8OperatorE0ELi2EEENS1_10collective14CollectiveConvINS1_46MainloopSm90TmaGmmaWarpSpecializedImplicitGemmILS5_0ELi14ELi2EN4cute5tupleIJNSA_1CILi2EEENSC_ILi1EEESE_EEENS1_36KernelImplicitTmaWarpSpecializedSm90ELi1EEENSB_IJNSC_ILi64EEESI_NSB_IJSI_EEEEEENS_6half_tESL_NSA_8TiledMMAINSA_8MMA_AtomIJNSA_4SM904GMMA25MMA_64x64x16_F32F16F16_SSILNSP_5MajorE0ELSR_0ELNSP_7ScaleInE1ELSS_1EEEEEENSA_6LayoutINSB_IJSE_SE_SE_EEENSB_IJNSC_ILi0EEESX_SX_EEEEENSB_IJNSA_10UnderscoreES10_S10_EEEEENS7_6detail26Sm90ImplicitGemmTileTraitsINSA_20SM90_TMA_LOAD_IM2COLENSA_14ComposedLayoutINSA_7SwizzleILi3ELi4ELi3EEENSA_18smem_ptr_flag_bitsILi16EEENSV_INSB_IJNSB_IJNSC_ILi8EEES1B_EEENSB_IJSI_SE_EEENSB_IJSE_NSC_ILi14EEEEEEEEENSB_IJNSB_IJSI_NSC_ILi512EEEEEENSB_IJSE_SX_EEENSB_IJSX_NSC_ILi4096EEEEEEEEEEEEEvEENS14_INSA_23SM90_TMA_LOAD_MULTICASTES1O_vEEEENS_8epilogue10collective6detail29Sm90TmaWarpSpecializedAdapterINS1U_15DefaultEpilogueISL_NSB_IJNSB_IJlllEEESE_SX_EEES1Z_NS1T_6thread17LinearCombinationISL_Li1EffLNS20_9ScaleType4KindE0ELNS_15FloatRoundStyleE2ESL_EENS_4gemm15EpilogueDefaultEEEEEvvEEEEvNT_6ParamsE --------------------------
	.section	.text._ZN7cutlass13device_kernelINS_4conv6kernel13ConvUniversalINS1_16ConvProblemShapeILNS1_8OperatorE0ELi2EEENS1_10collective14CollectiveConvINS1_46MainloopSm90TmaGmmaWarpSpecializedImplicitGemmILS5_0ELi14ELi2EN4cute5tupleIJNSA_1CILi2EEENSC_ILi1EEESE_EEENS1_36KernelImplicitTmaWarpSpecializedSm90ELi1EEENSB_IJNSC_ILi64EEESI_NSB_IJSI_EEEEEENS_6half_tESL_NSA_8TiledMMAINSA_8MMA_AtomIJNSA_4SM904GMMA25MMA_64x64x16_F32F16F16_SSILNSP_5MajorE0ELSR_0ELNSP_7ScaleInE1ELSS_1EEEEEENSA_6LayoutINSB_IJSE_SE_SE_EEENSB_IJNSC_ILi0EEESX_SX_EEEEENSB_IJNSA_10UnderscoreES10_S10_EEEEENS7_6detail26Sm90ImplicitGemmTileTraitsINSA_20SM90_TMA_LOAD_IM2COLENSA_14ComposedLayoutINSA_7SwizzleILi3ELi4ELi3EEENSA_18smem_ptr_flag_bitsILi16EEENSV_INSB_IJNSB_IJNSC_ILi8EEES1B_EEENSB_IJSI_SE_EEENSB_IJSE_NSC_ILi14EEEEEEEEENSB_IJNSB_IJSI_NSC_ILi512EEEEEENSB_IJSE_SX_EEENSB_IJSX_NSC_ILi4096EEEEEEEEEEEEEvEENS14_INSA_23SM90_TMA_LOAD_MULTICASTES1O_vEEEENS_8epilogue10collective6detail29Sm90TmaWarpSpecializedAdapterINS1U_15DefaultEpilogueISL_NSB_IJNSB_IJlllEEESE_SX_EEES1Z_NS1T_6thread17LinearCombinationISL_Li1EffLNS20_9ScaleType4KindE0ELNS_15FloatRoundStyleE2ESL_EENS_4gemm15EpilogueDefaultEEEEEvvEEEEvNT_6ParamsE,"ax",@progbits
	.align	128
.text._ZN7cutlass13device_kernelINS_4conv6kernel13ConvUniversalINS1_16ConvProblemShapeILNS1_8OperatorE0ELi2EEENS1_10collective14CollectiveConvINS1_46MainloopSm90TmaGmmaWarpSpecializedImplicitGemmILS5_0ELi14ELi2EN4cute5tupleIJNSA_1CILi2EEENSC_ILi1EEESE_EEENS1_36KernelImplicitTmaWarpSpecializedSm90ELi1EEENSB_IJNSC_ILi64EEESI_NSB_IJSI_EEEEEENS_6half_tESL_NSA_8TiledMMAINSA_8MMA_AtomIJNSA_4SM904GMMA25MMA_64x64x16_F32F16F16_SSILNSP_5MajorE0ELSR_0ELNSP_7ScaleInE1ELSS_1EEEEEENSA_6LayoutINSB_IJSE_SE_SE_EEENSB_IJNSC_ILi0EEESX_SX_EEEEENSB_IJNSA_10UnderscoreES10_S10_EEEEENS7_6detail26Sm90ImplicitGemmTileTraitsINSA_20SM90_TMA_LOAD_IM2COLENSA_14ComposedLayoutINSA_7SwizzleILi3ELi4ELi3EEENSA_18smem_ptr_flag_bitsILi16EEENSV_INSB_IJNSB_IJNSC_ILi8EEES1B_EEENSB_IJSI_SE_EEENSB_IJSE_NSC_ILi14EEEEEEEEENSB_IJNSB_IJSI_NSC_ILi512EEEEEENSB_IJSE_SX_EEENSB_IJSX_NSC_ILi4096EEEEEEEEEEEEEvEENS14_INSA_23SM90_TMA_LOAD_MULTICASTES1O_vEEEENS_8epilogue10collective6detail29Sm90TmaWarpSpecializedAdapterINS1U_15DefaultEpilogueISL_NSB_IJNSB_IJlllEEESE_SX_EEES1Z_NS1T_6thread17LinearCombinationISL_Li1EffLNS20_9ScaleType4KindE0ELNS_15FloatRoundStyleE2ESL_EENS_4gemm15EpilogueDefaultEEEEEvvEEEEvNT_6ParamsE:
        .type           _ZN7cutlass13device_kernelINS_4conv6kernel13ConvUniversalINS1_16ConvProblemShapeILNS1_8OperatorE0ELi2EEENS1_10collective14CollectiveConvINS1_46MainloopSm90TmaGmmaWarpSpecializedImplicitGemmILS5_0ELi14ELi2EN4cute5tupleIJNSA_1CILi2EEENSC_ILi1EEESE_EEENS1_36KernelImplicitTmaWarpSpecializedSm90ELi1EEENSB_IJNSC_ILi64EEESI_NSB_IJSI_EEEEEENS_6half_tESL_NSA_8TiledMMAINSA_8MMA_AtomIJNSA_4SM904GMMA25MMA_64x64x16_F32F16F16_SSILNSP_5MajorE0ELSR_0ELNSP_7ScaleInE1ELSS_1EEEEEENSA_6LayoutINSB_IJSE_SE_SE_EEENSB_IJNSC_ILi0EEESX_SX_EEEEENSB_IJNSA_10UnderscoreES10_S10_EEEEENS7_6detail26Sm90ImplicitGemmTileTraitsINSA_20SM90_TMA_LOAD_IM2COLENSA_14ComposedLayoutINSA_7SwizzleILi3ELi4ELi3EEENSA_18smem_ptr_flag_bitsILi16EEENSV_INSB_IJNSB_IJNSC_ILi8EEES1B_EEENSB_IJSI_SE_EEENSB_IJSE_NSC_ILi14EEEEEEEEENSB_IJNSB_IJSI_NSC_ILi512EEEEEENSB_IJSE_SX_EEENSB_IJSX_NSC_ILi4096EEEEEEEEEEEEEvEENS14_INSA_23SM90_TMA_LOAD_MULTICASTES1O_vEEEENS_8epilogue10collective6detail29Sm90TmaWarpSpecializedAdapterINS1U_15DefaultEpilogueISL_NSB_IJNSB_IJlllEEESE_SX_EEES1Z_NS1T_6thread17LinearCombinationISL_Li1EffLNS20_9ScaleType4KindE0ELNS_15FloatRoundStyleE2ESL_EENS_4gemm15EpilogueDefaultEEEEEvvEEEEvNT_6ParamsE,@function
        .size           _ZN7cutlass13device_kernelINS_4conv6kernel13ConvUniversalINS1_16ConvProblemShapeILNS1_8OperatorE0ELi2EEENS1_10collective14CollectiveConvINS1_46MainloopSm90TmaGmmaWarpSpecializedImplicitGemmILS5_0ELi14ELi2EN4cute5tupleIJNSA_1CILi2EEENSC_ILi1EEESE_EEENS1_36KernelImplicitTmaWarpSpecializedSm90ELi1EEENSB_IJNSC_ILi64EEESI_NSB_IJSI_EEEEEENS_6half_tESL_NSA_8TiledMMAINSA_8MMA_AtomIJNSA_4SM904GMMA25MMA_64x64x16_F32F16F16_SSILNSP_5MajorE0ELSR_0ELNSP_7ScaleInE1ELSS_1EEEEEENSA_6LayoutINSB_IJSE_SE_SE_EEENSB_IJNSC_ILi0EEESX_SX_EEEEENSB_IJNSA_10UnderscoreES10_S10_EEEEENS7_6detail26Sm90ImplicitGemmTileTraitsINSA_20SM90_TMA_LOAD_IM2COLENSA_14ComposedLayoutINSA_7SwizzleILi3ELi4ELi3EEENSA_18smem_ptr_flag_bitsILi16EEENSV_INSB_IJNSB_IJNSC_ILi8EEES1B_EEENSB_IJSI_SE_EEENSB_IJSE_NSC_ILi14EEEEEEEEENSB_IJNSB_IJSI_NSC_ILi512EEEEEENSB_IJSE_SX_EEENSB_IJSX_NSC_ILi4096EEEEEEEEEEEEEvEENS14_INSA_23SM90_TMA_LOAD_MULTICASTES1O_vEEEENS_8epilogue10collective6detail29Sm90TmaWarpSpecializedAdapterINS1U_15DefaultEpilogueISL_NSB_IJNSB_IJlllEEESE_SX_EEES1Z_NS1T_6thread17LinearCombinationISL_Li1EffLNS20_9ScaleType4KindE0ELNS_15FloatRoundStyleE2ESL_EENS_4gemm15EpilogueDefaultEEEEEvvEEEEvNT_6ParamsE,(.L_x_112 - _ZN7cutlass13device_kernelINS_4conv6kernel13ConvUniversalINS1_16ConvProblemShapeILNS1_8OperatorE0ELi2EEENS1_10collective14CollectiveConvINS1_46MainloopSm90TmaGmmaWarpSpecializedImplicitGemmILS5_0ELi14ELi2EN4cute5tupleIJNSA_1CILi2EEENSC_ILi1EEESE_EEENS1_36KernelImplicitTmaWarpSpecializedSm90ELi1EEENSB_IJNSC_ILi64EEESI_NSB_IJSI_EEEEEENS_6half_tESL_NSA_8TiledMMAINSA_8MMA_AtomIJNSA_4SM904GMMA25MMA_64x64x16_F32F16F16_SSILNSP_5MajorE0ELSR_0ELNSP_7ScaleInE1ELSS_1EEEEEENSA_6LayoutINSB_IJSE_SE_SE_EEENSB_IJNSC_ILi0EEESX_SX_EEEEENSB_IJNSA_10UnderscoreES10_S10_EEEEENS7_6detail26Sm90ImplicitGemmTileTraitsINSA_20SM90_TMA_LOAD_IM2COLENSA_14ComposedLayoutINSA_7SwizzleILi3ELi4ELi3EEENSA_18smem_ptr_flag_bitsILi16EEENSV_INSB_IJNSB_IJNSC_ILi8EEES1B_EEENSB_IJSI_SE_EEENSB_IJSE_NSC_ILi14EEEEEEEEENSB_IJNSB_IJSI_NSC_ILi512EEEEEENSB_IJSE_SX_EEENSB_IJSX_NSC_ILi4096EEEEEEEEEEEEEvEENS14_INSA_23SM90_TMA_LOAD_MULTICASTES1O_vEEEENS_8epilogue10collective6detail29Sm90TmaWarpSpecializedAdapterINS1U_15DefaultEpilogueISL_NSB_IJNSB_IJlllEEESE_SX_EEES1Z_NS1T_6thread17LinearCombinationISL_Li1EffLNS20_9ScaleType4KindE0ELNS_15FloatRoundStyleE2ESL_EENS_4gemm15EpilogueDefaultEEEEEvvEEEEvNT_6ParamsE)
        .other          _ZN7cutlass13device_kernelINS_4conv6kernel13ConvUniversalINS1_16ConvProblemShapeILNS1_8OperatorE0ELi2EEENS1_10collective14CollectiveConvINS1_46MainloopSm90TmaGmmaWarpSpecializedImplicitGemmILS5_0ELi14ELi2EN4cute5tupleIJNSA_1CILi2EEENSC_ILi1EEESE_EEENS1_36KernelImplicitTmaWarpSpecializedSm90ELi1EEENSB_IJNSC_ILi64EEESI_NSB_IJSI_EEEEEENS_6half_tESL_NSA_8TiledMMAINSA_8MMA_AtomIJNSA_4SM904GMMA25MMA_64x64x16_F32F16F16_SSILNSP_5MajorE0ELSR_0ELNSP_7ScaleInE1ELSS_1EEEEEENSA_6LayoutINSB_IJSE_SE_SE_EEENSB_IJNSC_ILi0EEESX_SX_EEEEENSB_IJNSA_10UnderscoreES10_S10_EEEEENS7_6detail26Sm90ImplicitGemmTileTraitsINSA_20SM90_TMA_LOAD_IM2COLENSA_14ComposedLayoutINSA_7SwizzleILi3ELi4ELi3EEENSA_18smem_ptr_flag_bitsILi16EEENSV_INSB_IJNSB_IJNSC_ILi8EEES1B_EEENSB_IJSI_SE_EEENSB_IJSE_NSC_ILi14EEEEEEEEENSB_IJNSB_IJSI_NSC_ILi512EEEEEENSB_IJSE_SX_EEENSB_IJSX_NSC_ILi4096EEEEEEEEEEEEEvEENS14_INSA_23SM90_TMA_LOAD_MULTICASTES1O_vEEEENS_8epilogue10collective6detail29Sm90TmaWarpSpecializedAdapterINS1U_15DefaultEpilogueISL_NSB_IJNSB_IJlllEEESE_SX_EEES1Z_NS1T_6thread17LinearCombinationISL_Li1EffLNS20_9ScaleType4KindE0ELNS_15FloatRoundStyleE2ESL_EENS_4gemm15EpilogueDefaultEEEEEvvEEEEvNT_6ParamsE,@"STO_CUDA_ENTRY STV_DEFAULT"
_ZN7cutlass13device_kernelINS_4conv6kernel13ConvUniversalINS1_16ConvProblemShapeILNS1_8OperatorE0ELi2EEENS1_10collective14CollectiveConvINS1_46MainloopSm90TmaGmmaWarpSpecializedImplicitGemmILS5_0ELi14ELi2EN4cute5tupleIJNSA_1CILi2EEENSC_ILi1EEESE_EEENS1_36KernelImplicitTmaWarpSpecializedSm90ELi1EEENSB_IJNSC_ILi64EEESI_NSB_IJSI_EEEEEENS_6half_tESL_NSA_8TiledMMAINSA_8MMA_AtomIJNSA_4SM904GMMA25MMA_64x64x16_F32F16F16_SSILNSP_5MajorE0ELSR_0ELNSP_7ScaleInE1ELSS_1EEEEEENSA_6LayoutINSB_IJSE_SE_SE_EEENSB_IJNSC_ILi0EEESX_SX_EEEEENSB_IJNSA_10UnderscoreES10_S10_EEEEENS7_6detail26Sm90ImplicitGemmTileTraitsINSA_20SM90_TMA_LOAD_IM2COLENSA_14ComposedLayoutINSA_7SwizzleILi3ELi4ELi3EEENSA_18smem_ptr_flag_bitsILi16EEENSV_INSB_IJNSB_IJNSC_ILi8EEES1B_EEENSB_IJSI_SE_EEENSB_IJSE_NSC_ILi14EEEEEEEEENSB_IJNSB_IJSI_NSC_ILi512EEEEEENSB_IJSE_SX_EEENSB_IJSX_NSC_ILi4096EEEEEEEEEEEEEvEENS14_INSA_23SM90_TMA_LOAD_MULTICASTES1O_vEEEENS_8epilogue10collective6detail29Sm90TmaWarpSpecializedAdapterINS1U_15DefaultEpilogueISL_NSB_IJNSB_IJlllEEESE_SX_EEES1Z_NS1T_6thread17LinearCombinationISL_Li1EffLNS20_9ScaleType4KindE0ELNS_15FloatRoundStyleE2ESL_EENS_4gemm15EpilogueDefaultEEEEEvvEEEEvNT_6ParamsE:
[----:B------:R-:W-:Y:S01]  /*0000*/  LDC R1, c[0x0][0x28] ;  /* 0x00000a00ff017b82 */ /* 0x000fe20000000800 */
[----:B------:R-:W0:Y:S01]  /*0010*/  S2R R6, SR_TID.X ;  /* 0x0000000000067919 */ /* 0x000e220000002100 */
[----:B------:R-:W-:Y:S01]  /*0020*/  ELECT P0, URZ, PT ;  /* 0x00000000003f782f */ /* 0x000fe20003800000 */
[----:B------:R-:W-:Y:S01]  /*0030*/  BSSY B0, `(.L_x_0) ;  /* 0x0000010000007945 */ /* 0x000fe20003800000 */
[----:B------:R-:W1:Y:S01]  /*0040*/  S2R R7, SR_CTAID.X ;  /* 0x0000000000077919 */ /* 0x000e620000002500 */
[--C-:B0-----:R-:W-:Y:S02]  /*0050*/  SHF.R.U32.HI R0, RZ, 0x5, R6.reuse ;  /* 0x00000005ff007819 */ /* 0x101fe40000011606 */
[----:B------:R-:W-:-:S03]  /*0060*/  SHF.R.U32.HI R8, RZ, 0x7, R6 ;  /* 0x00000007ff087819 */ /* 0x000fc60000011606 */
[----:B------:R-:W0:Y:S04]  /*0070*/  SHFL.IDX PT, R2, R0, RZ, 0x1f ;  /* 0x00001fff00027589 */ /* 0x000e2800000e0000 */
[----:B------:R-:W2:Y:S01]  /*0080*/  SHFL.IDX PT, R8, R8, RZ, 0x1f ;  /* 0x00001fff08087589 */ /* 0x000ea200000e0000 */
[----:B0-----:R-:W-:-:S13]  /*0090*/  ISETP.NE.OR P0, PT, R2, RZ, !P0 ;  /* 0x000000ff0200720c */ /* 0x001fda0004705670 */
[----:B-12---:R-:W-:Y:S05]  /*00a0*/  @P0 BRA `(.L_x_1) ;  /* 0x0000000000200947 */ /* 0x006fea0003800000 */
[----:B------:R-:W-:Y:S02]  /*00b0*/  ULDC.64 UR4, c[0x0][0x198] ;  /* 0x0000660000047ab9 */ /* 0x000fe40000000a00 */
[----:B------:R-:W-:Y:S02]  /*00c0*/  UIADD3 UR6, UP0, UR4, 0xf0, URZ ;  /* 0x000000f004067890 */ /* 0x000fe4000ff1e03f */
[----:B------:R-:W-:Y:S02]  /*00d0*/  UIADD3 UR4, UP1, UR4, 0x1f0, URZ ;  /* 0x000001f004047890 */ /* 0x000fe4000ff3e03f */
[----:B------:R-:W-:Y:S02]  /*00e0*/  UIADD3.X UR7, URZ, UR5, URZ, UP0, !UPT ;  /* 0x000000053f077290 */ /* 0x000fe400087fe43f */
[----:B------:R-:W-:-:S07]  /*00f0*/  UIADD3.X UR5, URZ, UR5, URZ, UP1, !UPT ;  /* 0x000000053f057290 */ /* 0x000fce0008ffe43f */
[----:B------:R0:W-:Y:S02]  /*0100*/  UTMACCTL.PF [UR6] ;  /* 0x00000000060079b9 */ /* 0x0001e40008040000 */
[----:B------:R0:W-:Y:S02]  /*0110*/  UTMACCTL.PF [UR4] ;  /* 0x00000000040079b9 */ /* 0x0001e40008040000 */
[----:B0-----:R-:W-:Y:S01]  /*0120*/  NOP ;  /* 0x0000000000007918 */ /* 0x001fe20000000000 */
.L_x_1:
[----:B------:R-:W-:Y:S05]  /*0130*/  BSYNC B0 ;  /* 0x0000000000007941 */ /* 0x000fea0003800000 */
.L_x_0:
[----:B------:R-:W0:Y:S01]  /*0140*/  SHFL.IDX PT, R0, R0, RZ, 0x1f ;  /* 0x00001fff00007589 */ /* 0x000e2200000e0000 */
[----:B------:R-:W-:Y:S02]  /*0150*/  SHF.R.S32.HI R3, RZ, 0x1f, R6 ;  /* 0x0000001fff037819 */ /* 0x000fe40000011406 */
[----:B------:R-:W-:Y:S01]  /*0160*/  I2FP.F32.U32 R11, R7 ;  /* 0x00000007000b7245 */ /* 0x000fe20000201000 */
[----:B------:R-:W1:Y:S01]  /*0170*/  S2R R9, SR_CTAID.Y ;  /* 0x0000000000097919 */ /* 0x000e620000002600 */
[----:B------:R-:W-:-:S04]  /*0180*/  LEA.HI R3, R3, R6, RZ, 0x7 ;  /* 0x0000000603037211 */ /* 0x000fc800078f38ff */
[----:B------:R-:W-:-:S05]  /*0190*/  LOP3.LUT R3, R3, 0xffffff80, RZ, 0xc0, !PT ;  /* 0xffffff8003037812 */ /* 0x000fca00078ec0ff */
[----:B------:R-:W-:-:S05]  /*01a0*/  IMAD.IADD R10, R6, 0x1, -R3 ;  /* 0x00000001060a7824 */ /* 0x000fca00078e0a03 */
[----:B------:R-:W-:-:S04]  /*01b0*/  SHF.R.S32.HI R3, RZ, 0x1f, R10 ;  /* 0x0000001fff037819 */ /* 0x000fc8000001140a */
[----:B------:R-:W-:Y:S02]  /*01c0*/  LEA.HI R3, R3, R10, RZ, 0x3 ;  /* 0x0000000a03037211 */ /* 0x000fe400078f18ff */
[----:B0-----:R-:W-:Y:S02]  /*01d0*/  ISETP.NE.AND P0, PT, R0, RZ, PT ;  /* 0x000000ff0000720c */ /* 0x001fe40003f05270 */
[--C-:B------:R-:W-:Y:S02]  /*01e0*/  SHF.R.S32.HI R4, RZ, 0x3, R3.reuse ;  /* 0x00000003ff047819 */ /* 0x100fe40000011403 */
[----:B------:R-:W-:Y:S02]  /*01f0*/  SHF.R.S32.HI R3, RZ, 0x1f, R3 ;  /* 0x0000001fff037819 */ /* 0x000fe40000011403 */
[----:B------:R-:W-:-:S07]  /*0200*/  SHF.R.S32.HI R5, RZ, 0x1f, R0 ;  /* 0x0000001fff057819 */ /* 0x000fce0000011400 */
[----:B-1----:R-:W-:Y:S05]  /*0210*/  @P0 BRA `(.L_x_2) ;  /* 0x0000000000b40947 */ /* 0x002fea0003800000 */
[----:B------:R-:W-:Y:S01]  /*0220*/  ELECT P0, URZ, PT ;  /* 0x00000000003f782f */ /* 0x000fe20003800000 */
[----:B------:R-:W-:-:S12]  /*0230*/  BSSY B0, `(.L_x_2) ;  /* 0x000002b000007945 */ /* 0x000fd80003800000 */
[----:B------:R-:W-:Y:S05]  /*0240*/  @!P0 BRA `(.L_x_3) ;  /* 0x0000000000a48947 */ /* 0x000fea0003800000 */
[----:B------:R-:W0:Y:S01]  /*0250*/  S2UR UR8, SR_CgaCtaId ;  /* 0x00000000000879c3 */ /* 0x000e220000008800 */
[----:B------:R-:W-:Y:S01]  /*0260*/  UMOV UR4, 0x400 ;  /* 0x0000040000047882 */ /* 0x000fe20000000000 */
[----:B------:R-:W-:Y:S01]  /*0270*/  UMOV UR5, 0x1 ;  /* 0x0000000100057882 */ /* 0x000fe20000000000 */
[----:B------:R-:W-:Y:S02]  /*0280*/  UMOV UR6, 0x2 ;  /* 0x0000000200067882 */ /* 0x000fe40000000000 */
[----:B------:R-:W-:-:S04]  /*0290*/  UIADD3 UR6, -UR6, 0x100000, URZ ;  /* 0x0010000006067890 */ /* 0x000fc8000fffe13f */
[----:B------:R-:W-:Y:S02]  /*02a0*/  USHF.L.U32 UR7, UR6, 0xb, URZ ;  /* 0x0000000b06077899 */ /* 0x000fe4000800063f */
[----:B------:R-:W-:Y:S02]  /*02b0*/  USHF.L.U32 UR6, UR6, 0x1, URZ ;  /* 0x0000000106067899 */ /* 0x000fe4000800063f */
[----:B0-----:R-:W-:Y:S02]  /*02c0*/  ULEA UR8, UR8, UR4, 0x18 ;  /* 0x0000000408087291 */ /* 0x001fe4000f8ec03f */
[----:B------:R-:W-:-:S04]  /*02d0*/  UIADD3 UR4, -UR5, 0x100000, URZ ;  /* 0x0010000005047890 */ /* 0x000fc8000fffe13f */
[----:B------:R-:W-:Y:S02]  /*02e0*/  USHF.L.U32 UR5, UR4, 0xb, URZ ;  /* 0x0000000b04057899 */ /* 0x000fe4000800063f */
[----:B------:R-:W-:Y:S01]  /*02f0*/  USHF.L.U32 UR4, UR4, 0x1, URZ ;  /* 0x0000000104047899 */ /* 0x000fe2000800063f */
[----:B------:R-:W0:Y:S11]  /*0300*/  FENCE.VIEW.ASYNC.S ;  /* 0x00000000000073c6 */ /* 0x000e360000000000 */
[----:B0-----:R0:W1:Y:S01]  /*0310*/  SYNCS.EXCH.64 URZ, [UR8+0x38000], UR4 ;  /* 0x03800004083f75b2 */ /* 0x0010620008000100 */
[----:B------:R0:W2:Y:S01]  /*0320*/  SYNCS.EXCH.64 URZ, [UR8+0x38070], UR6 ;  /* 0x03807006083f75b2 */ /* 0x0000a20008000100 */
[----:B------:R0:W3:Y:S01]  /*0330*/  SYNCS.EXCH.64 URZ, [UR8+0x38008], UR4 ;  /* 0x03800804083f75b2 */ /* 0x0000e20008000100 */
[----:B------:R0:W4:Y:S01]  /*0340*/  SYNCS.EXCH.64 URZ, [UR8+0x38078], UR6 ;  /* 0x03807806083f75b2 */ /* 0x0001220008000100 */
[----:B------:R0:W0:Y:S01]  /*0350*/  SYNCS.EXCH.64 URZ, [UR8+0x38010], UR4 ;  /* 0x03801004083f75b2 */ /* 0x0000220008000100 */
        /* <DEDUP_REMOVED lines=23> */
[----:B-1234-:R-:W-:Y:S01]  /*04d0*/  NOP ;  /* 0x0000000000007918 */ /* 0x01efe20000000000 */
.L_x_3:
[----:B0-----:R-:W-:Y:S05]  /*04e0*/  BSYNC B0 ;  /* 0x0000000000007941 */ /* 0x001fea0003800000 */
.L_x_2:
[----:B------:R-:W-:Y:S01]  /*04f0*/  ULDC UR4, c[0x0][0x150] ;  /* 0x0000540000047ab9 */ /* 0x000fe20000000800 */
[----:B------:R-:W-:Y:S01]  /*0500*/  LEA.HI R3, R3, R4, RZ, 0x2 ;  /* 0x0000000403037211 */ /* 0x000fe200078f10ff */
[----:B------:R-:W-:Y:S01]  /*0510*/  FMUL R11, R11, UR4 ;  /* 0x000000040b0b7c20 */ /* 0x000fe20008400000 */
[----:B------:R-:W-:Y:S01]  /*0520*/  LEA.HI R5, R5, R0, RZ, 0x2 ;  /* 0x0000000005057211 */ /* 0x000fe200078f10ff */
[----:B------:R-:W-:Y:S01]  /*0530*/  ULDC UR4, c[0x0][0x154] ;  /* 0x0000550000047ab9 */ /* 0x000fe20000000800 */
[----:B------:R-:W-:Y:S01]  /*0540*/  LOP3.LUT R3, R3, 0xfffffffc, RZ, 0xc0, !PT ;  /* 0xfffffffc03037812 */ /* 0x000fe200078ec0ff */
[----:B------:R-:W0:Y:S01]  /*0550*/  LDC R13, c[0x0][0x140] ;  /* 0x00005000ff0d7b82 */ /* 0x000e220000000800 */
[----:B------:R-:W-:Y:S01]  /*0560*/  LOP3.LUT R5, R5, 0x3ffffffc, RZ, 0xc0, !PT ;  /* 0x3ffffffc05057812 */ /* 0x000fe200078ec0ff */
[----:B------:R-:W1:Y:S01]  /*0570*/  F2I.U32.TRUNC.NTZ R11, R11 ;  /* 0x0000000b000b7305 */ /* 0x000e62000020f000 */
[----:B------:R-:W-:Y:S01]  /*0580*/  LOP3.LUT P0, RZ, R10, 0x7, RZ, 0xc0, !PT ;  /* 0x000000070aff7812 */ /* 0x000fe2000780c0ff */
[----:B------:R-:W-:Y:S01]  /*0590*/  IMAD.IADD R3, R4, 0x1, -R3 ;  /* 0x0000000104037824 */ /* 0x000fe200078e0a03 */
[----:B------:R-:W-:Y:S01]  /*05a0*/  I2FP.F32.U32 R4, R9 ;  /* 0x0000000900047245 */ /* 0x000fe20000201000 */
[----:B------:R-:W-:Y:S01]  /*05b0*/  IMAD.IADD R0, R0, 0x1, -R5 ;  /* 0x0000000100007824 */ /* 0x000fe200078e0a05 */
[----:B------:R-:W-:Y:S01]  /*05c0*/  ISETP.NE.AND P3, PT, R8, 0x1, PT ;  /* 0x000000010800780c */ /* 0x000fe20003f65270 */
[----:B------:R-:W-:Y:S01]  /*05d0*/  NOP ;  /* 0x0000000000007918 */ /* 0x000fe20000000000 */
[----:B------:R-:W-:Y:S01]  /*05e0*/  NOP ;  /* 0x0000000000007918 */ /* 0x000fe20000000000 */
[----:B------:R-:W-:-:S02]  /*05f0*/  IMAD R0, R0, 0x4, R3 ;  /* 0x0000000400007824 */ /* 0x000fc400078e0203 */
[----:B------:R-:W-:Y:S01]  /*0600*/  FMUL R12, R4, UR4 ;  /* 0x00000004040c7c20 */ /* 0x000fe20008400000 */
[----:B------:R-:W-:Y:S01]  /*0610*/  ULDC UR4, c[0x0][0x144] ;  /* 0x0000510000047ab9 */ /* 0x000fe20000000800 */
[C---:B------:R-:W-:Y:S01]  /*0620*/  IMAD.SHL.U32 R5, R0.reuse, 0x4, RZ ;  /* 0x0000000400057824 */ /* 0x040fe200078e00ff */
[----:B------:R-:W-:Y:S01]  /*0630*/  LEA.HI R3, R0, R0, RZ, 0x1 ;  /* 0x0000000000037211 */ /* 0x000fe200078f08ff */
[----:B-1----:R-:W-:Y:S02]  /*0640*/  IMAD.MOV R4, RZ, RZ, -R11 ;  /* 0x000000ffff047224 */ /* 0x002fe400078e0a0b */
[----:B------:R-:W1:Y:S01]  /*0650*/  F2I.U32.TRUNC.NTZ R12, R12 ;  /* 0x0000000c000c7305 */ /* 0x000e62000020f000 */
[----:B------:R-:W-:Y:S01]  /*0660*/  LOP3.LUT R3, R3, 0xfffffffe, RZ, 0xc0, !PT ;  /* 0xfffffffe03037812 */ /* 0x000fe200078ec0ff */
[----:B------:R-:W-:Y:S01]  /*0670*/  IMAD R4, R4, UR4, R7 ;  /* 0x0000000404047c24 */ /* 0x000fe2000f8e0207 */
[----:B------:R-:W-:Y:S01]  /*0680*/  LOP3.LUT R5, R0, 0xc, R5, 0x78, !PT ;  /* 0x0000000c00057812 */ /* 0x000fe200078e7805 */
[----:B------:R-:W-:-:S02]  /*0690*/  ULDC UR4, c[0x0][0x148] ;  /* 0x0000520000047ab9 */ /* 0x000fc40000000800 */
[----:B------:R-:W-:Y:S01]  /*06a0*/  IMAD.IADD R3, R0, 0x1, -R3 ;  /* 0x0000000100037824 */ /* 0x000fe200078e0a03 */
[----:B0-----:R-:W-:Y:S02]  /*06b0*/  ISETP.EQ.U32.AND P1, PT, R13, 0x1, PT ;  /* 0x000000010d00780c */ /* 0x001fe40003f22070 */
[----:B------:R-:W-:Y:S02]  /*06c0*/  ISETP.LT.U32.AND P0, PT, R5, 0x2, !P0 ;  /* 0x000000020500780c */ /* 0x000fe40004701070 */
[----:B------:R-:W-:Y:S02]  /*06d0*/  ISETP.NE.AND P4, PT, R3, R4, PT ;  /* 0x000000040300720c */ /* 0x000fe40003f85270 */
[----:B------:R-:W-:Y:S01]  /*06e0*/  SHF.R.S32.HI R3, RZ, 0x1f, R2 ;  /* 0x0000001fff037819 */ /* 0x000fe20000011402 */
[----:B-1----:R-:W-:-:S03]  /*06f0*/  IMAD.MOV R4, RZ, RZ, -R12 ;  /* 0x000000ffff047224 */ /* 0x002fc600078e0a0c */
[----:B------:R-:W-:Y:S01]  /*0700*/  LEA.HI R3, R3, R2, RZ, 0x2 ;  /* 0x0000000203037211 */ /* 0x000fe200078f10ff */
[----:B------:R-:W-:-:S03]  /*0710*/  IMAD R11, R4, UR4, R9 ;  /* 0x00000004040b7c24 */ /* 0x000fc6000f8e0209 */
[----:B------:R-:W-:-:S03]  /*0720*/  LOP3.LUT R3, R3, 0xfffffffc, RZ, 0xc0, !PT ;  /* 0xfffffffc03037812 */ /* 0x000fc600078ec0ff */
[----:B------:R-:W-:Y:S02]  /*0730*/  @P4 LEA.HI R0, R5, R5, RZ, 0x1 ;  /* 0x0000000505004211 */ /* 0x000fe400078f08ff */
[----:B------:R-:W-:Y:S02]  /*0740*/  IMAD.IADD R15, R2, 0x1, -R3 ;  /* 0x00000001020f7824 */ /* 0x000fe400078e0a03 */
[----:B------:R-:W-:Y:S01]  /*0750*/  @P4 SHF.R.S32.HI R0, RZ, 0x1, R0 ;  /* 0x00000001ff004819 */ /* 0x000fe20000011400 */
[----:B------:R-:W-:Y:S02]  /*0760*/  IMAD.MOV.U32 R3, RZ, RZ, 0x1 ;  /* 0x00000001ff037424 */ /* 0x000fe400078e00ff */
[----:B------:R-:W-:Y:S02]  /*0770*/  LOP3.LUT P2, RZ, R8, R15, RZ, 0xfc, !PT ;  /* 0x0000000f08ff7212 */ /* 0x000fe4000784fcff */
[----:B------:R-:W-:Y:S02]  /*0780*/  @P4 ISETP.NE.AND P5, PT, R0, R11, PT ;  /* 0x0000000b0000420c */ /* 0x000fe40003fa5270 */
[----:B------:R-:W-:-:S02]  /*0790*/  SEL R4, RZ, 0x1, P2 ;  /* 0x00000001ff047807 */ /* 0x000fc40001000000 */
[----:B------:R-:W-:Y:S02]  /*07a0*/  SEL R0, RZ, 0x1, !P0 ;  /* 0x00000001ff007807 */ /* 0x000fe40004000000 */
[----:B------:R-:W-:Y:S02]  /*07b0*/  @P4 SEL R3, RZ, 0x1, P5 ;  /* 0x00000001ff034807 */ /* 0x000fe40002800000 */
[----:B------:R-:W-:Y:S02]  /*07c0*/  SEL R4, R4, 0x2, P3 ;  /* 0x0000000204047807 */ /* 0x000fe40001800000 */
[----:B------:R-:W-:Y:S01]  /*07d0*/  LOP3.LUT R3, R3, R0, RZ, 0xc0, !PT ;  /* 0x0000000003037212 */ /* 0x000fe200078ec0ff */
[----:B------:R-:W-:Y:S06]  /*07e0*/  @!P1 BRA `(.L_x_4) ;  /* 0x0000000000089947 */ /* 0x000fec0003800000 */
[----:B------:R-:W-:Y:S01]  /*07f0*/  UCGABAR_ARV ;  /* 0x00000000000079c7 */ /* 0x000fe20008000000 */
[----:B------:R-:W-:Y:S05]  /*0800*/  BRA `(.L_x_5) ;  /* 0x0000000000047947 */ /* 0x000fea0003800000 */
.L_x_4:
[----:B------:R-:W-:Y:S01]  /*0810*/  NOP ;  /* 0x0000000000007918 */ /* 0x000fe20000000000 */
.L_x_5:
[----:B------:R-:W-:Y:S01]  /*0820*/  ULDC.64 UR4, c[0x0][0x598] ;  /* 0x0001660000047ab9 */ /* 0x000fe20000000a00 */
[----:B------:R-:W-:Y:S01]  /*0830*/  ULDC.64 UR12, c[0x0][0x208] ;  /* 0x00008200000c7ab9 */ /* 0x000fe20000000a00 */
[----:B------:R-:W-:-:S04]  /*0840*/  ISETP.NE.U32.AND P0, PT, RZ, UR4, PT ;  /* 0x00000004ff007c0c */ /* 0x000fc8000bf05070 */
[----:B------:R-:W-:-:S13]  /*0850*/  ISETP.NE.AND.EX P0, PT, RZ, UR5, PT, P0 ;  /* 0x00000005ff007c0c */ /* 0x000fda000bf05300 */
[----:B------:R-:W-:Y:S05]  /*0860*/  @!P0 BRA `(.L_x_6) ;  /* 0x00000000001c8947 */ /* 0x000fea0003800000 */
[----:B------:R-:W0:Y:S02]  /*0870*/  LDC.64 R12, c[0x0][0x598] ;  /* 0x00016600ff0c7b82 */ /* 0x000e240000000a00 */
[----:B0-----:R-:W2:Y:S02]  /*0880*/  LDG.E.64 R12, desc[UR12][R12.64] ;  /* 0x0000000c0c0c7981 */ /* 0x001ea4000c1e1b00 */
[----:B--2---:R-:W-:-:S04]  /*0890*/  ISETP.NE.U32.AND P0, PT, R12, RZ, PT ;  /* 0x000000ff0c00720c */ /* 0x004fc80003f05070 */
[----:B------:R-:W-:-:S13]  /*08a0*/  ISETP.NE.AND.EX P0, PT, R13, RZ, PT, P0 ;  /* 0x000000ff0d00720c */ /* 0x000fda0003f05300 */
[----:B------:R-:W-:Y:S05]  /*08b0*/  @!P0 BRA `(.L_x_6) ;  /* 0x0000000000088947 */ /* 0x000fea0003800000 */
[----:B------:R0:W5:Y:S01]  /*08c0*/  LD.E R0, desc[UR12][R12.64] ;  /* 0x0000000c0c007980 */ /* 0x000162000c101900 */
[----:B------:R-:W-:Y:S05]  /*08d0*/  BRA `(.L_x_7) ;  /* 0x0000000000207947 */ /* 0x000fea0003800000 */
.L_x_6:
[----:B------:R-:W-:Y:S02]  /*08e0*/  ULDC.64 UR4, c[0x0][0x588] ;  /* 0x0001620000047ab9 */ /* 0x000fe40000000a00 */
[----:B------:R-:W-:-:S04]  /*08f0*/  ISETP.NE.U32.AND P0, PT, RZ, UR4, PT ;  /* 0x00000004ff007c0c */ /* 0x000fc8000bf05070 */
[----:B------:R-:W-:-:S13]  /*0900*/  ISETP.NE.AND.EX P0, PT, RZ, UR5, PT, P0 ;  /* 0x00000005ff007c0c */ /* 0x000fda000bf05300 */
[----:B------:R-:W-:Y:S05]  /*0910*/  @!P0 BRA `(.L_x_8) ;  /* 0x00000000000c8947 */ /* 0x000fea0003800000 */
[----:B------:R-:W0:Y:S02]  /*0920*/  LDC.64 R12, c[0x0][0x588] ;  /* 0x00016200ff0c7b82 */ /* 0x000e240000000a00 */
[----:B0-----:R1:W5:Y:S01]  /*0930*/  LDG.E R0, desc[UR12][R12.64] ;  /* 0x0000000c0c007981 */ /* 0x001362000c1e1900 */
[----:B------:R-:W-:Y:S05]  /*0940*/  BRA `(.L_x_7) ;  /* 0x0000000000047947 */ /* 0x000fea0003800000 */
.L_x_8:
[----:B------:R-:W2:Y:S02]  /*0950*/  LDC R0, c[0x0][0x580] ;  /* 0x00016000ff007b82 */ /* 0x000ea40000000800 */
.L_x_7:
[----:B------:R-:W-:Y:S02]  /*0960*/  ULDC.64 UR4, c[0x0][0x5a0] ;  /* 0x0001680000047ab9 */ /* 0x000fe40000000a00 */
[----:B------:R-:W-:-:S04]  /*0970*/  ISETP.NE.U32.AND P0, PT, RZ, UR4, PT ;  /* 0x00000004ff007c0c */ /* 0x000fc8000bf05070 */
[----:B------:R-:W-:-:S13]  /*0980*/  ISETP.NE.AND.EX P0, PT, RZ, UR5, PT, P0 ;  /* 0x00000005ff007c0c */ /* 0x000fda000bf05300 */
[----:B------:R-:W-:Y:S05]  /*0990*/  @!P0 BRA `(.L_x_9) ;  /* 0x00000000001c8947 */ /* 0x000fea0003800000 */
[----:B01----:R-:W0:Y:S02]  /*09a0*/  LDC.64 R12, c[0x0][0x5a0] ;  /* 0x00016800ff0c7b82 */ /* 0x003e240000000a00 */
[----:B0-----:R-:W3:Y:S02]  /*09b0*/  LDG.E.64 R12, desc[UR12][R12.64] ;  /* 0x0000000c0c0c7981 */ /* 0x001ee4000c1e1b00 */
[----:B---3--:R-:W-:-:S04]  /*09c0*/  ISETP.NE.U32.AND P0, PT, R12, RZ, PT ;  /* 0x000000ff0c00720c */ /* 0x008fc80003f05070 */
[----:B------:R-:W-:-:S13]  /*09d0*/  ISETP.NE.AND.EX P0, PT, R13, RZ, PT, P0 ;  /* 0x000000ff0d00720c */ /* 0x000fda0003f05300 */
[----:B------:R-:W-:Y:S05]  /*09e0*/  @!P0 BRA `(.L_x_9) ;  /* 0x0000000000088947 */ /* 0x000fea0003800000 */
[----:B------:R0:W5:Y:S01]  /*09f0*/  LD.E R2, desc[UR12][R12.64] ;  /* 0x0000000c0c027980 */ /* 0x000162000c101900 */
[----:B------:R-:W-:Y:S05]  /*0a00*/  BRA `(.L_x_10) ;  /* 0x0000000000207947 */ /* 0x000fea0003800000 */
.L_x_9:
[----:B------:R-:W-:Y:S02]  /*0a10*/  ULDC.64 UR4, c[0x0][0x590] ;  /* 0x0001640000047ab9 */ /* 0x000fe40000000a00 */
[----:B------:R-:W-:-:S04]  /*0a20*/  ISETP.NE.U32.AND P0, PT, RZ, UR4, PT ;  /* 0x00000004ff007c0c */ /* 0x000fc8000bf05070 */
[----:B------:R-:W-:-:S13]  /*0a30*/  ISETP.NE.AND.EX P0, PT, RZ, UR5, PT, P0 ;  /* 0x00000005ff007c0c */ /* 0x000fda000bf05300 */
[----:B------:R-:W-:Y:S05]  /*0a40*/  @!P0 BRA `(.L_x_11) ;  /* 0x00000000000c8947 */ /* 0x000fea0003800000 */
[----:B01----:R-:W0:Y:S02]  /*0a50*/  LDC.64 R12, c[0x0][0x590] ;  /* 0x00016400ff0c7b82 */ /* 0x003e240000000a00 */
[----:B0-----:R1:W5:Y:S01]  /*0a60*/  LDG.E R2, desc[UR12][R12.64] ;  /* 0x0000000c0c027981 */ /* 0x001362000c1e1900 */
[----:B------:R-:W-:Y:S05]  /*0a70*/  BRA `(.L_x_10) ;  /* 0x0000000000047947 */ /* 0x000fea0003800000 */
.L_x_11:
[----:B------:R-:W3:Y:S02]  /*0a80*/  LDC R2, c[0x0][0x584] ;  /* 0x00016100ff027b82 */ /* 0x000ee40000000800 */
.L_x_10:
[----:B------:R-:W4:Y:S08]  /*0a90*/  LDC R11, c[0x0][0x3c4] ;  /* 0x0000f100ff0b7b82 */ /* 0x000f300000000800 */
[----:B------:R-:W2:Y:S01]  /*0aa0*/  LDC.64 R16, c[0x0][0x3c8] ;  /* 0x0000f200ff107b82 */ /* 0x000ea20000000a00 */
[----:B----4-:R-:W-:-:S05]  /*0ab0*/  VIADD R11, R11, 0x3f ;  /* 0x0000003f0b0b7836 */ /* 0x010fca0000000000 */
[----:B01----:R-:W-:-:S04]  /*0ac0*/  SHF.R.S32.HI R12, RZ, 0x1f, R11 ;  /* 0x0000001fff0c7819 */ /* 0x003fc8000001140b */
[----:B------:R-:W-:-:S04]  /*0ad0*/  LEA.HI R12, R12, R11, RZ, 0x6 ;  /* 0x0000000b0c0c7211 */ /* 0x000fc800078f30ff */
[----:B------:R-:W-:-:S05]  /*0ae0*/  SHF.R.S32.HI R13, RZ, 0x6, R12 ;  /* 0x00000006ff0d7819 */ /* 0x000fca000001140c */
[----:B--2---:R-:W-:-:S04]  /*0af0*/  IMAD R12, R13, R16, RZ ;  /* 0x000000100d0c7224 */ /* 0x004fc800078e02ff */
[----:B------:R-:W-:Y:S01]  /*0b00*/  IMAD R11, R12, R17, RZ ;  /* 0x000000110c0b7224 */ /* 0x000fe200078e02ff */
[----:B------:R-:W-:Y:S06]  /*0b10*/  @!P1 BRA `(.L_x_12) ;  /* 0x00000000000c9947 */ /* 0x000fec0003800000 */
[----:B------:R-:W-:Y:S01]  /*0b20*/  UCGABAR_WAIT ;  /* 0x0000000000007dc7 */ /* 0x000fe20008000000 */
[----:B------:R-:W-:Y:S01]  /*0b30*/  CCTL.IVALL ;  /* 0x00000000ff00798f */ /* 0x000fe20002000000 */
[----:B------:R-:W-:Y:S05]  /*0b40*/  BRA `(.L_x_13) ;  /* 0x0000000000047947 */ /* 0x000fea0003800000 */
.L_x_12:
[----:B------:R-:W-:Y:S06]  /*0b50*/  BAR.SYNC.DEFER_BLOCKING 0x0 ;  /* 0x0000000000007b1d */ /* 0x000fec0000010000 */
.L_x_13:
[----:B------:R-:W-:-:S13]  /*0b60*/  ISETP.NE.AND P0, PT, R8, RZ, PT ;  /* 0x000000ff0800720c */ /* 0x000fda0003f05270 */
[----:B------:R-:W-:Y:S05]  /*0b70*/  @!P0 BRA `(.L_x_14) ;  /* 0x0000002c00fc8947 */ /* 0x000fea0003800000 */
[----:B------:R-:W-:-:S13]  /*0b80*/  ISETP.NE.AND P0, PT, R8, 0x1, PT ;  /* 0x000000010800780c */ /* 0x000fda0003f05270 */
[----:B------:R-:W-:Y:S05]  /*0b90*/  @P0 EXIT ;  /* 0x000000000000094d */ /* 0x000fea0003800000 */
[----:B------:R-:W-:Y:S01]  /*0ba0*/  ISETP.GE.AND P0, PT, R11, 0x1, PT ;  /* 0x000000010b00780c */ /* 0x000fe20003f06270 */
[----:B------:R-:W-:Y:S01]  /*0bb0*/  UMOV UR4, URZ ;  /* 0x0000003f00047c82 */ /* 0x000fe20008000000 */
[----:B------:R-:W-:Y:S02]  /*0bc0*/  CS2R R54, SRZ ;  /* 0x0000000000367805 */ /* 0x000fe4000001ff00 */
[----:B------:R-:W-:Y:S02]  /*0bd0*/  CS2R R24, SRZ ;  /* 0x0000000000187805 */ /* 0x000fe4000001ff00 */
[----:B------:R-:W-:Y:S02]  /*0be0*/  CS2R R26, SRZ ;  /* 0x00000000001a7805 */ /* 0x000fe4000001ff00 */
[----:B------:R-:W-:Y:S02]  /*0bf0*/  CS2R R28, SRZ ;  /* 0x00000000001c7805 */ /* 0x000fe4000001ff00 */
[----:B------:R-:W-:-:S02]  /*0c00*/  CS2R R30, SRZ ;  /* 0x00000000001e7805 */ /* 0x000fc4000001ff00 */
[----:B------:R-:W-:Y:S02]  /*0c10*/  CS2R R32, SRZ ;  /* 0x0000000000207805 */ /* 0x000fe4000001ff00 */
        /* <DEDUP_REMOVED lines=9> */
[----:B------:R-:W-:Y:S01]  /*0cb0*/  CS2R R52, SRZ ;  /* 0x0000000000347805 */ /* 0x000fe2000001ff00 */
[----:B------:R-:W-:Y:S06]  /*0cc0*/  @!P0 BRA `(.L_x_15) ;  /* 0x0000000000a88947 */ /* 0x000fec0003800000 */
[----:B------:R-:W-:-:S04]  /*0cd0*/  LOP3.LUT R6, R4, 0x1, RZ, 0xfc, !PT ;  /* 0x0000000104067812 */ /* 0x000fc800078efcff */
[----:B------:R-:W-:-:S13]  /*0ce0*/  ISETP.NE.AND P0, PT, R6, 0x3, PT ;  /* 0x000000030600780c */ /* 0x000fda0003f05270 */
[----:B------:R-:W-:Y:S05]  /*0cf0*/  @!P0 BRA `(.L_x_16) ;  /* 0x0000000000048947 */ /* 0x000fea0003800000 */
[----:B------:R-:W-:Y:S01]  /*0d00*/  BPT.TRAP 0x1 ;  /* 0x000000040000795c */ /* 0x000fe20000300000 */
.L_x_16:
[----:B------:R-:W0:Y:S01]  /*0d10*/  S2UR UR5, SR_CgaCtaId ;  /* 0x00000000000579c3 */ /* 0x000e220000008800 */
[----:B------:R-:W-:Y:S01]  /*0d20*/  SHF.L.U32 R6, RZ, 0x1f, RZ ;  /* 0x0000001fff067819 */ /* 0x000fe200000006ff */
[----:B------:R-:W-:Y:S02]  /*0d30*/  UMOV UR4, 0x400 ;  /* 0x0000040000047882 */ /* 0x000fe40000000000 */
[----:B0-----:R-:W-:-:S12]  /*0d40*/  ULEA UR4, UR5, UR4, 0x18 ;  /* 0x0000000405047291 */ /* 0x001fd8000f8ec03f */
.L_x_17:
[----:B0-----:R-:W-:-:S04]  /*0d50*/  IMAD.U32 R7, RZ, RZ, UR4 ;  /* 0x00000004ff077e24 */ /* 0x001fc8000f8e00ff */
[----:B------:R0:W1:Y:S03]  /*0d60*/  SYNCS.PHASECHK.TRANS64.TRYWAIT P0, [R7+URZ+0x38000], R6 ;  /* 0x03800006070075a7 */ /* 0x000066000800017f */
[----:B-1----:R-:W-:Y:S05]  /*0d70*/  @!P0 NANOSLEEP.SYNCS 0x989680 ;  /* 0x009896800000895d */ /* 0x002fea0003900000 */
[----:B------:R-:W1:Y:S02]  /*0d80*/  @!P0 SYNCS.PHASECHK.TRANS64 P0, [R7+URZ+0x38000], R6 ;  /* 0x03800006070085a7 */ /* 0x000e64000800007f */
[----:B-1----:R-:W-:Y:S05]  /*0d90*/  @!P0 BRA `(.L_x_17) ;  /* 0xfffffffc00ec8947 */ /* 0x002fea000383ffff */
[----:B------:R-:W-:Y:S01]  /*0da0*/  UIADD3 UR5, UR4, 0x1c000, URZ ;  /* 0x0001c00004057890 */ /* 0x000fe2000fffe03f */
[----:B------:R-:W-:Y:S01]  /*0db0*/  WARPGROUP.ARRIVE ;  /* 0x00000000000079c5 */ /* 0x000fe20000000000 */
[----:B------:R-:W-:Y:S02]  /*0dc0*/  USHF.R.U32.HI UR4, URZ, 0x4, UR4 ;  /* 0x000000043f047899 */ /* 0x000fe40008011604 */
[----:B------:R-:W-:Y:S02]  /*0dd0*/  USHF.R.U32.HI UR5, URZ, 0x4, UR5 ;  /* 0x000000043f057899 */ /* 0x000fe40008011605 */
[----:B------:R-:W-:Y:S02]  /*0de0*/  ULOP3.LUT UR4, UR4, 0x3fff, URZ, 0xc0, !UPT ;  /* 0x00003fff04047892 */ /* 0x000fe4000f8ec03f */
[----:B------:R-:W-:Y:S02]  /*0df0*/  ULOP3.LUT UR5, UR5, 0x3fff, URZ, 0xc0, !UPT ;  /* 0x00003fff05057892 */ /* 0x000fe4000f8ec03f */
[----:B------:R-:W-:-:S02]  /*0e00*/  ULOP3.LUT UR9, UR4, 0x10000, URZ, 0xfc, !UPT ;  /* 0x0001000004097892 */ /* 0x000fc4000f8efc3f */
[----:B------:R-:W-:Y:S01]  /*0e10*/  ULOP3.LUT UR8, UR5, 0x10000, URZ, 0xfc, !UPT ;  /* 0x0001000005087892 */ /* 0x000fe2000f8efc3f */
[----:B------:R-:W-:Y:S02]  /*0e20*/  UMOV UR7, 0x40000040 ;  /* 0x4000004000077882 */ /* 0x000fe40000000000 */
[----:B------:R-:W-:Y:S02]  /*0e30*/  UMOV UR5, 0x40000040 ;  /* 0x4000004000057882 */ /* 0x000fe40000000000 */
[----:B------:R-:W-:Y:S02]  /*0e40*/  UMOV UR4, UR9 ;  /* 0x0000000900047c82 */ /* 0x000fe40008000000 */
[----:B------:R-:W-:Y:S02]  /*0e50*/  UMOV UR6, UR8 ;  /* 0x0000000800067c82 */ /* 0x000fe40008000000 */
[----:B------:R-:W-:Y:S01]  /*0e60*/  HGMMA.64x64x16.F32 R24, gdesc[UR4], RZ, !UPT ;  /* 0x00e00000041879f0 */ /* 0x000fe2000c7008ff */
[----:B------:R-:W-:-:S02]  /*0e70*/  UIADD3 UR4, UR9, 0x2, URZ ;  /* 0x0000000209047890 */ /* 0x000fc4000fffe03f */
[----:B------:R-:W-:Y:S01]  /*0e80*/  UIADD3 UR6, UR8, 0x2, URZ ;  /* 0x0000000208067890 */ /* 0x000fe2000fffe03f */
[----:B------:R-:W-:Y:S01]  /*0e90*/  UMOV UR5, 0x40000040 ;  /* 0x4000004000057882 */ /* 0x000fe20000000000 */
[----:B------:R-:W-:-:S07]  /*0ea0*/  UMOV UR7, 0x40000040 ;  /* 0x4000004000077882 */ /* 0x000fce0000000000 */
[----:B------:R-:W-:Y:S01]  /*0eb0*/  HGMMA.64x64x16.F32 R24, gdesc[UR4], R24 ;  /* 0x00e00000041879f0 */ /* 0x000fe20008700818 */
[----:B------:R-:W-:Y:S02]  /*0ec0*/  UIADD3 UR4, UR9, 0x4, URZ ;  /* 0x0000000409047890 */ /* 0x000fe4000fffe03f */
        /* <DEDUP_REMOVED lines=8> */
[----:B------:R-:W-:Y:S01]  /*0f50*/  HGMMA.64x64x16.F32 R24, gdesc[UR4], R24, gsb0 ;  /* 0x00e00000041879f0 */ /* 0x000fe20008000818 */
[----:B------:R-:W-:-:S05]  /*0f60*/  UMOV UR4, 0x1 ;  /* 0x0000000100047882 */ /* 0x000fca0000000000 */
.L_x_15:
[----:B0-----:R-:W-:-:S05]  /*0f70*/  VIMNMX R6, R11, 0x1, PT ;  /* 0x000000010b067848 */ /* 0x001fca0003fe0100 */
[----:B------:R-:W-:-:S05]  /*0f80*/  IMAD.IADD R6, R11, 0x1, -R6 ;  /* 0x000000010b067824 */ /* 0x000fca00078e0a06 */
[----:B------:R-:W-:-:S13]  /*0f90*/  ISETP.GE.AND P0, PT, R6, 0x1, PT ;  /* 0x000000010600780c */ /* 0x000fda0003f06270 */
[----:B------:R-:W-:Y:S05]  /*0fa0*/  @!P0 BRA `(.L_x_18) ;  /* 0x00000004001c8947 */ /* 0x000fea0003800000 */
[----:B------:R-:W0:Y:S01]  /*0fb0*/  S2UR UR6, SR_CgaCtaId ;  /* 0x00000000000679c3 */ /* 0x000e220000008800 */
[----:B------:R-:W-:Y:S01]  /*0fc0*/  UMOV UR5, 0x400 ;  /* 0x0000040000057882 */ /* 0x000fe20000000000 */
[----:B------:R-:W-:Y:S01]  /*0fd0*/  LOP3.LUT R13, R4, 0x1, RZ, 0xfc, !PT ;  /* 0x00000001040d7812 */ /* 0x000fe200078efcff */
[----:B------:R-:W-:Y:S01]  /*0fe0*/  IMAD.MOV.U32 R12, RZ, RZ, RZ ;  /* 0x000000ffff0c7224 */ /* 0x000fe200078e00ff */
[----:B------:R-:W-:Y:S01]  /*0ff0*/  UISETP.NE.U32.AND UP0, UPT, UR4, URZ, UPT ;  /* 0x0000003f0400728c */ /* 0x000fe2000bf05070 */
[----:B------:R-:W-:Y:S02]  /*1000*/  IMAD.MOV.U32 R7, RZ, RZ, R6 ;  /* 0x000000ffff077224 */ /* 0x000fe400078e0006 */
[----:B------:R-:W-:Y:S01]  /*1010*/  IMAD.MOV.U32 R8, RZ, RZ, RZ ;  /* 0x000000ffff087224 */ /* 0x000fe200078e00ff */
[----:B0-----:R-:W-:-:S04]  /*1020*/  ULEA UR7, UR6, UR5, 0x18 ;  /* 0x0000000506077291 */ /* 0x001fc8000f8ec03f */
[----:B------:R-:W-:Y:S02]  /*1030*/  UIADD3 UR6, UR7, 0x1c000, URZ ;  /* 0x0001c00007067890 */ /* 0x000fe4000fffe03f */
[----:B------:R-:W-:Y:S02]  /*1040*/  USHF.R.U32.HI UR5, URZ, 0x4, UR7 ;  /* 0x000000043f057899 */ /* 0x000fe40008011607 */
[----:B------:R-:W-:Y:S02]  /*1050*/  USHF.R.U32.HI UR6, URZ, 0x4, UR6 ;  /* 0x000000043f067899 */ /* 0x000fe40008011606 */
[----:B------:R-:W-:Y:S02]  /*1060*/  ULOP3.LUT UR5, UR5, 0x3fff, URZ, 0xc0, !UPT ;  /* 0x00003fff05057892 */ /* 0x000fe4000f8ec03f */
[----:B------:R-:W-:Y:S02]  /*1070*/  ULOP3.LUT UR6, UR6, 0x3fff, URZ, 0xc0, !UPT ;  /* 0x00003fff06067892 */ /* 0x000fe4000f8ec03f */
[----:B------:R-:W-:-:S02]  /*1080*/  ULOP3.LUT UR14, UR5, 0x10000, URZ, 0xfc, !UPT ;  /* 0x00010000050e7892 */ /* 0x000fc4000f8efc3f */
[----:B------:R-:W-:-:S12]  /*1090*/  ULOP3.LUT UR15, UR6, 0x10000, URZ, 0xfc, !UPT ;  /* 0x00010000060f7892 */ /* 0x000fd8000f8efc3f */
.L_x_23:
[----:B------:R-:W-:-:S13]  /*10a0*/  ISETP.NE.AND P1, PT, R13, 0x3, PT ;  /* 0x000000030d00780c */ /* 0x000fda0003f25270 */
[----:B------:R-:W-:Y:S05]  /*10b0*/  @!P1 BRA `(.L_x_19) ;  /* 0x0000000000049947 */ /* 0x000fea0003800000 */
[----:B------:R-:W-:Y:S01]  /*10c0*/  BPT.TRAP 0x1 ;  /* 0x000000040000795c */ /* 0x000fe20000300000 */
.L_x_19:
[----:B------:R-:W-:Y:S01]  /*10d0*/  SHF.L.U32 R9, R12, 0x1f, RZ ;  /* 0x0000001f0c097819 */ /* 0x000fe200000006ff */
[----:B------:R-:W-:-:S12]  /*10e0*/  ULEA UR5, UR4, UR7, 0x3 ;  /* 0x0000000704057291 */ /* 0x000fd8000f8e183f */
.L_x_20:
[----:B0-----:R-:W-:-:S04]  /*10f0*/  IMAD.U32 R10, RZ, RZ, UR5 ;  /* 0x00000005ff0a7e24 */ /* 0x001fc8000f8e00ff */
[----:B------:R0:W1:Y:S03]  /*1100*/  SYNCS.PHASECHK.TRANS64.TRYWAIT P0, [R10+URZ+0x38000], R9 ;  /* 0x038000090a0075a7 */ /* 0x000066000800017f */
[----:B-1----:R-:W-:Y:S05]  /*1110*/  @!P0 NANOSLEEP.SYNCS 0x989680 ;  /* 0x009896800000895d */ /* 0x002fea0003900000 */
[----:B------:R-:W1:Y:S02]  /*1120*/  @!P0 SYNCS.PHASECHK.TRANS64 P0, [R10+URZ+0x38000], R9 ;  /* 0x038000090a0085a7 */ /* 0x000e64000800007f */
[----:B-1----:R-:W-:Y:S05]  /*1130*/  @!P0 BRA `(.L_x_20) ;  /* 0xfffffffc00ec8947 */ /* 0x002fea000383ffff */
[----:B------:R-:W-:Y:S01]  /*1140*/  ULEA UR5, UR4, UR14, 0x9 ;  /* 0x0000000e04057291 */ /* 0x000fe2000f8e483f */
[----:B------:R-:W-:Y:S01]  /*1150*/  WARPGROUP.ARRIVE ;  /* 0x00000000000079c5 */ /* 0x000fe20000000000 */
[----:B------:R-:W-:Y:S01]  /*1160*/  ULEA UR6, UR4, UR15, 0x9 ;  /* 0x0000000f04067291 */ /* 0x000fe2000f8e483f */
[----:B------:R-:W-:Y:S01]  /*1170*/  UMOV UR9, 0x40000040 ;  /* 0x4000004000097882 */ /* 0x000fe20000000000 */
[----:B------:R-:W-:-:S03]  /*1180*/  UMOV UR11, 0x40000040 ;  /* 0x40000040000b7882 */ /* 0x000fc60000000000 */
[----:B------:R-:W-:Y:S02]  /*1190*/  UMOV UR8, UR5 ;  /* 0x0000000500087c82 */ /* 0x000fe40008000000 */
[----:B------:R-:W-:Y:S02]  /*11a0*/  UMOV UR10, UR6 ;  /* 0x00000006000a7c82 */ /* 0x000fe40008000000 */
[----:B------:R-:W-:Y:S01]  /*11b0*/  HGMMA.64x64x16.F32 R24, gdesc[UR8], R24, UP0 ;  /* 0x00e00000081879f0 */ /* 0x000fe2000bf00818 */
        /* <DEDUP_REMOVED lines=14> */
[----:B------:R-:W-:Y:S03]  /*12a0*/  HGMMA.64x64x16.F32 R24, gdesc[UR8], R24, gsb0 ;  /* 0x00e00000081879f0 */ /* 0x000fe60008000818 */
[----:B------:R-:W-:Y:S02]  /*12b0*/  WARPGROUP.DEPBAR.LE gsb0, 0x1 ;  /* 0x00008000000079c5 */ /* 0x000fe40000010100 */
[----:B------:R-:W-:Y:S05]  /*12c0*/  @!P1 BRA `(.L_x_21) ;  /* 0x0000000000049947 */ /* 0x000fea0003800000 */
[----:B------:R-:W-:Y:S01]  /*12d0*/  BPT.TRAP 0x1 ;  /* 0x000000040000795c */ /* 0x000fe20000300000 */
.L_x_21:
[----:B------:R-:W-:-:S13]  /*12e0*/  ISETP.NE.AND P0, PT, R3, RZ, PT ;  /* 0x000000ff0300720c */ /* 0x000fda0003f05270 */
[----:B0-----:R-:W-:-:S05]  /*12f0*/  @P0 LEA R9, R8, UR7, 0x3 ;  /* 0x0000000708090c11 */ /* 0x001fca000f8e18ff */
[----:B------:R-:W-:-:S05]  /*1300*/  @P0 VIADD R10, R9, 0x38070 ;  /* 0x00038070090a0836 */ /* 0x000fca0000000000 */
[----:B------:R-:W-:-:S04]  /*1310*/  @P0 PRMT R10, R5, 0x654, R10 ;  /* 0x00000654050a0816 */ /* 0x000fc8000000000a */
[----:B------:R0:W-:Y:S01]  /*1320*/  @P0 SYNCS.ARRIVE.TRANS64.RED.A1T0 RZ, [R10+URZ], RZ ;  /* 0x000000ff0aff09a7 */ /* 0x0001e2000810043f */
[----:B------:R-:W-:-:S13]  /*1330*/  ISETP.GT.U32.AND P0, PT, R4, 0x1, PT ;  /* 0x000000010400780c */ /* 0x000fda0003f04070 */
[----:B0-----:R-:W-:Y:S05]  /*1340*/  @P0 BRA `(.L_x_22) ;  /* 0x0000000000040947 */ /* 0x001fea0003800000 */
[----:B------:R-:W-:Y:S01]  /*1350*/  BPT.TRAP 0x1 ;  /* 0x000000040000795c */ /* 0x000fe20000300000 */
.L_x_22:
[----:B------:R-:W-:Y:S01]  /*1360*/  UIADD3 UR4, UR4, 0x1, URZ ;  /* 0x0000000104047890 */ /* 0x000fe2000fffe03f */
[C---:B------:R-:W-:Y:S01]  /*1370*/  ISETP.GT.AND P1, PT, R7.reuse, 0x1, PT ;  /* 0x000000010700780c */ /* 0x040fe20003f24270 */
[----:B------:R-:W-:Y:S02]  /*1380*/  VIADD R8, R8, 0x1 ;  /* 0x0000000108087836 */ /* 0x000fe40000000000 */
[----:B------:R-:W-:Y:S01]  /*1390*/  UISETP.NE.AND UP0, UPT, UR4, 0xe, UPT ;  /* 0x0000000e0400788c */ /* 0x000fe2000bf05270 */
[----:B------:R-:W-:Y:S02]  /*13a0*/  VIADD R7, R7, 0xffffffff ;  /* 0xffffffff07077836 */ /* 0x000fe40000000000 */
[C---:B------:R-:W-:Y:S01]  /*13b0*/  ISETP.NE.AND P0, PT, R8.reuse, 0xe, PT ;  /* 0x0000000e0800780c */ /* 0x040fe20003f05270 */
[----:B------:R-:W-:Y:S02]  /*13c0*/  USEL UR5, URZ, 0x1, UP0 ;  /* 0x000000013f057887 */ /* 0x000fe40008000000 */
[----:B------:R-:W-:Y:S01]  /*13d0*/  USEL UR4, UR4, URZ, UP0 ;  /* 0x0000003f04047287 */ /* 0x000fe20008000000 */
[----:B------:R-:W-:Y:S01]  /*13e0*/  SEL R8, R8, RZ, P0 ;  /* 0x000000ff08087207 */ /* 0x000fe20000000000 */
[----:B------:R-:W-:-:S02]  /*13f0*/  UPLOP3.LUT UP0, UPT, UPT, UPT, UPT, 0x80, 0x0 ;  /* 0x000000000000789c */ /* 0x000fc40003f0f070 */
[----:B------:R-:W-:Y:S01]  /*1400*/  LOP3.LUT R12, R12, UR5, RZ, 0x3c, !PT ;  /* 0x000000050c0c7c12 */ /* 0x000fe2000f8e3cff */
[----:B------:R-:W-:Y:S08]  /*1410*/  @P1 BRA `(.L_x_23) ;  /* 0xfffffffc00201947 */ /* 0x000ff0000383ffff */
.L_x_18:
[----:B------:R-:W-:Y:S01]  /*1420*/  ISETP.GE.AND P0, PT, R11, 0x1, PT ;  /* 0x000000010b00780c */ /* 0x000fe20003f06270 */
[----:B------:R-:W-:-:S12]  /*1430*/  WARPGROUP.DEPBAR.LE gsb0, 0x0 ;  /* 0x00008000000079c5 */ /* 0x000fd80000010000 */
[----:B------:R-:W-:Y:S05]  /*1440*/  @!P0 BRA `(.L_x_24) ;  /* 0x0000000000588947 */ /* 0x000fea0003800000 */
[----:B------:R-:W-:-:S04]  /*1450*/  LOP3.LUT R7, R4, 0x1, RZ, 0xfc, !PT ;  /* 0x0000000104077812 */ /* 0x000fc800078efcff */
[----:B------:R-:W-:-:S13]  /*1460*/  ISETP.NE.AND P0, PT, R7, 0x3, PT ;  /* 0x000000030700780c */ /* 0x000fda0003f05270 */
[----:B------:R-:W-:Y:S05]  /*1470*/  @!P0 BRA `(.L_x_25) ;  /* 0x0000000000048947 */ /* 0x000fea0003800000 */
[----:B------:R-:W-:Y:S01]  /*1480*/  BPT.TRAP 0x1 ;  /* 0x000000040000795c */ /* 0x000fe20000300000 */
.L_x_25:
[----:B------:R-:W-:Y:S01]  /*1490*/  ISETP.NE.AND P0, PT, R3, RZ, PT ;  /* 0x000000ff0300720c */ /* 0x000fe20003f05270 */
[----:B------:R-:W-:Y:S01]  /*14a0*/  BSSY B0, `(.L_x_26) ;  /* 0x000000e000007945 */ /* 0x000fe20003800000 */
[----:B------:R-:W-:-:S11]  /*14b0*/  ISETP.GT.U32.AND P1, PT, R4, 0x1, PT ;  /* 0x000000010400780c */ /* 0x000fd60003f24070 */
[----:B------:R-:W-:Y:S05]  /*14c0*/  @!P0 BRA `(.L_x_27) ;  /* 0x00000000002c8947 */ /* 0x000fea0003800000 */
[----:B------:R-:W0:Y:S01]  /*14d0*/  S2R R4, SR_CgaCtaId ;  /* 0x0000000000047919 */ /* 0x000e220000008800 */
[----:B------:R-:W-:Y:S02]  /*14e0*/  SHF.R.U32.HI R8, RZ, 0x1, R6 ;  /* 0x00000001ff087819 */ /* 0x000fe40000011606 */
[----:B------:R-:W-:-:S03]  /*14f0*/  MOV R3, 0x400 ;  /* 0x0000040000037802 */ /* 0x000fc60000000f00 */
[----:B------:R-:W-:-:S05]  /*1500*/  IMAD.WIDE.U32 R8, R8, -0x6db6db6d, RZ ;  /* 0x9249249308087825 */ /* 0x000fca00078e00ff */
[----:B------:R-:W-:-:S05]  /*1510*/  SHF.R.U32.HI R9, RZ, 0x2, R9 ;  /* 0x00000002ff097819 */ /* 0x000fca0000011609 */
[----:B------:R-:W-:Y:S01]  /*1520*/  IMAD R6, R9, -0xe, R6 ;  /* 0xfffffff209067824 */ /* 0x000fe200078e0206 */
[----:B0-----:R-:W-:-:S05]  /*1530*/  LEA R3, R4, R3, 0x18 ;  /* 0x0000000304037211 */ /* 0x001fca00078ec0ff */
[----:B------:R-:W-:-:S04]  /*1540*/  IMAD R6, R6, 0x8, R3 ;  /* 0x0000000806067824 */ /* 0x000fc800078e0203 */
[----:B------:R-:W-:-:S05]  /*1550*/  VIADD R6, R6, 0x38070 ;  /* 0x0003807006067836 */ /* 0x000fca0000000000 */
[----:B------:R-:W-:-:S04]  /*1560*/  PRMT R6, R5, 0x654, R6 ;  /* 0x0000065405067816 */ /* 0x000fc80000000006 */
[----:B------:R0:W-:Y:S03]  /*1570*/  SYNCS.ARRIVE.TRANS64.RED.A1T0 RZ, [R6+URZ], RZ ;  /* 0x000000ff06ff79a7 */ /* 0x0001e6000810043f */
.L_x_27:
[----:B------:R-:W-:Y:S05]  /*1580*/  BSYNC B0 ;  /* 0x0000000000007941 */ /* 0x000fea0003800000 */
.L_x_26:
[----:B------:R-:W-:Y:S05]  /*1590*/  @P1 BRA `(.L_x_24) ;  /* 0x0000000000041947 */ /* 0x000fea0003800000 */
[----:B------:R-:W-:Y:S01]  /*15a0*/  BPT.TRAP 0x1 ;  /* 0x000000040000795c */ /* 0x000fe20000300000 */
.L_x_24:
[----:B------:R-:W1:Y:S01]  /*15b0*/  S2R R3, SR_TID.X ;  /* 0x0000000000037919 */ /* 0x000e620000002100 */
[----:B------:R-:W-:Y:S01]  /*15c0*/  ULDC.64 UR4, c[0x0][0x280] ;  /* 0x0000a00000047ab9 */ /* 0x000fe20000000a00 */
[----:B------:R-:W2:Y:S01]  /*15d0*/  S2R R9, SR_CTAID.Y ;  /* 0x0000000000097919 */ /* 0x000ea20000002600 */
[----:B------:R-:W4:Y:S01]  /*15e0*/  S2R R11, SR_CTAID.X ;  /* 0x00000000000b7919 */ /* 0x000f220000002500 */
[----:B-1----:R-:W-:-:S04]  /*15f0*/  SHF.R.S32.HI R4, RZ, 0x1f, R3 ;  /* 0x0000001fff047819 */ /* 0x002fc80000011403 */
[----:B------:R-:W-:Y:S01]  /*1600*/  LEA.HI R4, R4, R3, RZ, 0x7 ;  /* 0x0000000304047211 */ /* 0x000fe200078f38ff */
[----:B--2---:R-:W-:-:S03]  /*1610*/  IMAD.SHL.U32 R9, R9, 0x40, RZ ;  /* 0x0000004009097824 */ /* 0x004fc600078e00ff */
[----:B------:R-:W-:Y:S02]  /*1620*/  LOP3.LUT R4, R4, 0xffffff80, RZ, 0xc0, !PT ;  /* 0xffffff8004047812 */ /* 0x000fe400078ec0ff */
[----:B------:R-:W-:-:S03]  /*1630*/  ISETP.GE.AND P0, PT, R9, UR5, PT ;  /* 0x0000000509007c0c */ /* 0x000fc6000bf06270 */
[----:B------:R-:W-:Y:S02]  /*1640*/  IMAD.IADD R12, R3, 0x1, -R4 ;  /* 0x00000001030c7824 */ /* 0x000fe400078e0a04 */
[----:B----4-:R-:W-:-:S03]  /*1650*/  IMAD.SHL.U32 R3, R11, 0x40, RZ ;  /* 0x000000400b037824 */ /* 0x010fc600078e00ff */
[----:B------:R-:W-:Y:S02]  /*1660*/  SHF.R.S32.HI R15, RZ, 0x1f, R12 ;  /* 0x0000001fff0f7819 */ /* 0x000fe4000001140c */
[----:B------:R-:W-:Y:S02]  /*1670*/  ISETP.GE.OR P0, PT, R3, UR4, P0 ;  /* 0x0000000403007c0c */ /* 0x000fe40008706670 */
[----:B------:R-:W-:-:S04]  /*1680*/  LEA.HI R4, R15, R12, RZ, 0x2 ;  /* 0x0000000c0f047211 */ /* 0x000fc800078f10ff */
[--C-:B------:R-:W-:Y:S02]  /*1690*/  SHF.R.S32.HI R8, RZ, 0x2, R4.reuse ;  /* 0x00000002ff087819 */ /* 0x100fe40000011404 */
[----:B------:R-:W-:-:S04]  /*16a0*/  SHF.R.S32.HI R5, RZ, 0x1f, R4 ;  /* 0x0000001fff057819 */ /* 0x000fc80000011404 */
[----:B------:R-:W-:-:S04]  /*16b0*/  LEA.HI R5, R5, R8, RZ, 0x3 ;  /* 0x0000000805057211 */ /* 0x000fc800078f18ff */
[----:B------:R-:W-:Y:S01]  /*16c0*/  LOP3.LUT R13, R5, 0xfffffff8, RZ, 0xc0, !PT ;  /* 0xfffffff8050d7812 */ /* 0x000fe200078ec0ff */
[----:B------:R-:W-:Y:S06]  /*16d0*/  @P0 EXIT ;  /* 0x000000000000094d */ /* 0x000fec0003800000 */
[----:B0-----:R-:W0:Y:S01]  /*16e0*/  LDC.64 R6, c[0x0][0x5d0] ;  /* 0x00017400ff067b82 */ /* 0x001e220000000a00 */
[----:B------:R-:W-:Y:S01]  /*16f0*/  LOP3.LUT R5, R4, 0x7ffffffc, RZ, 0xc0, !PT ;  /* 0x7ffffffc04057812 */ /* 0x000fe200078ec0ff */
[----:B------:R-:W-:Y:S01]  /*1700*/  IMAD.IADD R4, R8, 0x1, -R13 ;  /* 0x0000000108047824 */ /* 0x000fe200078e0a0d */
[----:B------:R-:W-:Y:S02]  /*1710*/  LEA.HI R10, R15, R12, RZ, 0x5 ;  /* 0x0000000c0f0a7211 */ /* 0x000fe400078f28ff */
[----:B---3-5:R-:W-:Y:S01]  /*1720*/  FSETP.NEU.AND P1, PT, R2, RZ, PT ;  /* 0x000000ff0200720b */ /* 0x028fe20003f2d000 */
[----:B------:R-:W-:Y:S01]  /*1730*/  IMAD.IADD R8, R12, 0x1, -R5 ;  /* 0x000000010c087824 */ /* 0x000fe200078e0a05 */
[----:B------:R-:W-:Y:S02]  /*1740*/  SHF.R.S32.HI R5, RZ, 0x1f, R4 ;  /* 0x0000001fff057819 */ /* 0x000fe40000011404 */
[----:B------:R-:W-:Y:S01]  /*1750*/  SHF.R.S32.HI R13, RZ, 0x5, R10 ;  /* 0x00000005ff0d7819 */ /* 0x000fe2000001140a */
[----:B------:R-:W-:-:S02]  /*1760*/  IMAD.SHL.U32 R12, R8, 0x2, RZ ;  /* 0x00000002080c7824 */ /* 0x000fc400078e00ff */
[----:B------:R-:W-:-:S03]  /*1770*/  IMAD.WIDE R10, R11, 0x40, R4 ;  /* 0x000000400b0a7825 */ /* 0x000fc600078e0204 */
[----:B------:R-:W-:Y:S01]  /*1780*/  SHF.R.S32.HI R14, RZ, 0x1f, R12 ;  /* 0x0000001fff0e7819 */ /* 0x000fe2000001140c */
[----:B------:R-:W-:Y:S01]  /*1790*/  IMAD R5, R13, -0x10, -R3 ;  /* 0xfffffff00d057824 */ /* 0x000fe200078e0a03 */
[----:B------:R-:W-:Y:S01]  /*17a0*/  IADD3 R8, P0, R9, R12, RZ ;  /* 0x0000000c09087210 */ /* 0x000fe20007f1e0ff */
[----:B------:R-:W-:Y:S01]  /*17b0*/  IMAD.WIDE R10, R13, 0x10, R10 ;  /* 0x000000100d0a7825 */ /* 0x000fe200078e020a */
[----:B------:R-:W-:Y:S02]  /*17c0*/  IADD3 R3, -R12, UR5, -R9 ;  /* 0x000000050c037c10 */ /* 0x000fe4000fffe909 */
[----:B------:R-:W-:Y:S02]  /*17d0*/  LEA.HI.X.SX32 R9, R9, R14, 0x1, P0 ;  /* 0x0000000e09097211 */ /* 0x000fe400000f0eff */
[----:B------:R-:W-:Y:S01]  /*17e0*/  IADD3 R4, R5, UR4, -R4 ;  /* 0x0000000405047c10 */ /* 0x000fe2000fffe804 */
[-C--:B0-----:R-:W-:Y:S01]  /*17f0*/  IMAD R5, R11, R6.reuse, RZ ;  /* 0x000000060b057224 */ /* 0x081fe200078e02ff */
[----:B------:R-:W-:Y:S01]  /*1800*/  ISETP.GT.AND P0, PT, R3, RZ, PT ;  /* 0x000000ff0300720c */ /* 0x000fe20003f04270 */
[----:B------:R-:W-:Y:S01]  /*1810*/  IMAD.WIDE.U32 R12, R10, R6, R8 ;  /* 0x000000060a0c7225 */ /* 0x000fe200078e0008 */
[----:B------:R-:W-:-:S02]  /*1820*/  SHF.L.U64.HI R16, R6, 0x3, R7 ;  /* 0x0000000306107819 */ /* 0x000fc40000010207 */
[----:B------:R-:W-:Y:S01]  /*1830*/  ISETP.GT.AND P2, PT, R4, RZ, P0 ;  /* 0x000000ff0400720c */ /* 0x000fe20000744270 */
[----:B------:R-:W-:Y:S02]  /*1840*/  IMAD R5, R10, R7, R5 ;  /* 0x000000070a057224 */ /* 0x000fe400078e0205 */
[----:B------:R-:W-:Y:S02]  /*1850*/  IMAD.SHL.U32 R17, R6, 0x8, RZ ;  /* 0x0000000806117824 */ /* 0x000fe400078e00ff */
[----:B------:R-:W-:Y:S01]  /*1860*/  IMAD.IADD R19, R13, 0x1, R5 ;  /* 0x000000010d137824 */ /* 0x000fe200078e0205 */
[----:B------:R-:W-:Y:S07]  /*1870*/  @!P1 BRA `(.L_x_28) ;  /* 0x00000018001c9947 */ /* 0x000fee0003800000 */
[----:B------:R-:W-:Y:S01]  /*1880*/  ULDC.64 UR6, c[0x0][0x5b0] ;  /* 0x00016c0000067ab9 */ /* 0x000fe20000000a00 */
[----:B------:R-:W-:Y:S01]  /*1890*/  ULDC.64 UR8, c[0x0][0x5a8] ;  /* 0x00016a0000087ab9 */ /* 0x000fe20000000a00 */
[----:B------:R-:W-:Y:S01]  /*18a0*/  IMAD R5, R11, UR6, RZ ;  /* 0x000000060b057c24 */ /* 0x000fe2000f8e02ff */
[----:B------:R-:W-:Y:S01]  /*18b0*/  ULDC.64 UR4, c[0x0][0x5c8] ;  /* 0x0001720000047ab9 */ /* 0x000fe20000000a00 */
[----:B------:R-:W-:-:S04]  /*18c0*/  IMAD.WIDE.U32 R14, R10, UR6, R8 ;  /* 0x000000060a0e7c25 */ /* 0x000fc8000f8e0008 */
[----:B------:R-:W-:Y:S01]  /*18d0*/  IMAD R5, R10, UR7, R5 ;  /* 0x000000070a057c24 */ /* 0x000fe2000f8e0205 */
[----:B------:R-:W-:-:S03]  /*18e0*/  LEA R6, P1, R14, UR8, 0x1 ;  /* 0x000000080e067c11 */ /* 0x000fc6000f8208ff */
[----:B------:R-:W-:-:S05]  /*18f0*/  IMAD.IADD R7, R15, 0x1, R5 ;  /* 0x000000010f077824 */ /* 0x000fca00078e0205 */
[----:B------:R-:W-:-:S05]  /*1900*/  LEA.HI.X R7, R14, UR9, R7, 0x1, P1 ;  /* 0x000000090e077c11 */ /* 0x000fca00088f0c07 */
[----:B------:R-:W2:Y:S01]  /*1910*/  @P2 LDG.E.LTC128B.U16 R13, desc[UR12][R6.64] ;  /* 0x0000000c060d2981 */ /* 0x000ea2000c1e1520 */
[----:B------:R-:W-:Y:S01]  /*1920*/  LEA R14, P4, R12, UR4, 0x1 ;  /* 0x000000040c0e7c11 */ /* 0x000fe2000f8808ff */
[----:B------:R-:W-:Y:S01]  /*1930*/  BSSY B0, `(.L_x_29) ;  /* 0x000000d000007945 */ /* 0x000fe20003800000 */
[----:B------:R-:W-:-:S04]  /*1940*/  ISETP.GT.AND P1, PT, R3, 0x1, PT ;  /* 0x000000010300780c */ /* 0x000fc80003f24270 */
[----:B------:R-:W-:Y:S01]  /*1950*/  ISETP.GT.AND P3, PT, R4, RZ, P1 ;  /* 0x000000ff0400720c */ /* 0x000fe20000f64270 */
[----:B--2---:R-:W-:-:S05]  /*1960*/  HADD2.F32 R15, -RZ, R13.H0_H0 ;  /* 0x2000000dff0f7230 */ /* 0x004fca0000004100 */
[----:B------:R-:W-:-:S04]  /*1970*/  FMUL R15, R15, R2 ;  /* 0x000000020f0f7220 */ /* 0x000fc80000400000 */
[----:B------:R-:W-:-:S05]  /*1980*/  FFMA R15, R24, R0, R15 ;  /* 0x00000000180f7223 */ /* 0x000fca000000000f */
[----:B------:R-:W-:Y:S02]  /*1990*/  F2FP.F16.F32.PACK_AB R18, RZ, R15 ;  /* 0x0000000fff12723e */ /* 0x000fe400000000ff */
[----:B------:R-:W-:Y:S02]  /*19a0*/  LEA.HI.X R15, R12, UR5, R19, 0x1, P4 ;  /* 0x000000050c0f7c11 */ /* 0x000fe4000a0f0c13 */
[----:B------:R-:W-:Y:S02]  /*19b0*/  PRMT R12, R18, 0x7610, R12 ;  /* 0x00007610120c7816 */ /* 0x000fe4000000000c */
[----:B------:R-:W-:-:S03]  /*19c0*/  PRMT R18, R13, 0x7610, R18 ;  /* 0x000076100d127816 */ /* 0x000fc60000000012 */
[----:B------:R0:W-:Y:S01]  /*19d0*/  @P2 STG.E.U16 desc[UR12][R14.64], R12 ;  /* 0x0000000c0e002986 */ /* 0x0001e2000c10150c */
[----:B------:R-:W-:Y:S05]  /*19e0*/  @!P3 BRA `(.L_x_30) ;  /* 0x000000000004b947 */ /* 0x000fea0003800000 */
[----:B------:R1:W5:Y:S02]  /*19f0*/  LDG.E.LTC128B.U16 R18, desc[UR12][R6.64+0x2] ;  /* 0x0000020c06127981 */ /* 0x000364000c1e1520 */
.L_x_30:
[----:B------:R-:W-:Y:S05]  /*1a00*/  BSYNC B0 ;  /* 0x0000000000007941 */ /* 0x000fea0003800000 */
.L_x_29:
[----:B------:R-:W-:Y:S01]  /*1a10*/  USHF.L.U32 UR5, UR6, 0x3, URZ ;  /* 0x0000000306057899 */ /* 0x000fe2000800063f */
[----:B-----5:R-:W-:Y:S01]  /*1a20*/  HADD2.F32 R11, -RZ, R18.H0_H0 ;  /* 0x20000012ff0b7230 */ /* 0x020fe20000004100 */
[----:B------:R-:W-:Y:S01]  /*1a30*/  USHF.L.U64.HI UR4, UR6, 0x3, UR7 ;  /* 0x0000000306047899 */ /* 0x000fe20008010207 */
[----:B------:R-:W-:-:S03]  /*1a40*/  ISETP.GT.AND P0, PT, R4, 0x8, P0 ;  /* 0x000000080400780c */ /* 0x000fc60000704270 */
[----:B0-----:R-:W-:Y:S02]  /*1a50*/  IMAD.U32 R12, RZ, RZ, UR5 ;  /* 0x00000005ff0c7e24 */ /* 0x001fe4000f8e00ff */
[----:B------:R-:W-:Y:S01]  /*1a60*/  FMUL R20, R11, R2 ;  /* 0x000000020b147220 */ /* 0x000fe20000400000 */
[----:B------:R-:W-:-:S03]  /*1a70*/  IMAD.U32 R13, RZ, RZ, UR4 ;  /* 0x00000004ff0d7e24 */ /* 0x000fc6000f8e00ff */
[----:B------:R-:W-:Y:S01]  /*1a80*/  FFMA R20, R25, R0, R20 ;  /* 0x0000000019147223 */ /* 0x000fe20000000014 */
[----:B------:R-:W-:-:S04]  /*1a90*/  IMAD.WIDE.U32 R12, R10, UR6, R12 ;  /* 0x000000060a0c7c25 */ /* 0x000fc8000f8e000c */
[----:B------:R-:W-:Y:S02]  /*1aa0*/  F2FP.F16.F32.PACK_AB R20, RZ, R20 ;  /* 0x00000014ff14723e */ /* 0x000fe400000000ff */
[----:B------:R-:W-:Y:S01]  /*1ab0*/  IADD3 R10, P2, R8, R12, RZ ;  /* 0x0000000c080a7210 */ /* 0x000fe20007f5e0ff */
[----:B------:R-:W-:-:S03]  /*1ac0*/  @P3 IMAD.MOV.U32 R12, RZ, RZ, R14 ;  /* 0x000000ffff0c3224 */ /* 0x000fc600078e000e */
[----:B------:R-:W-:Y:S01]  /*1ad0*/  IADD3.X R5, R9, R5, R13, P2, !PT ;  /* 0x0000000509057210 */ /* 0x000fe200017fe40d */
[----:B------:R-:W-:Y:S01]  /*1ae0*/  @P3 IMAD.MOV.U32 R13, RZ, RZ, R15 ;  /* 0x000000ffff0d3224 */ /* 0x000fe200078e000f */
[----:B------:R-:W-:-:S04]  /*1af0*/  LEA R8, P2, R10, UR8, 0x1 ;  /* 0x000000080a087c11 */ /* 0x000fc8000f8408ff */
[----:B------:R-:W-:Y:S01]  /*1b00*/  LEA.HI.X R9, R10, UR9, R5, 0x1, P2 ;  /* 0x000000090a097c11 */ /* 0x000fe200090f0c05 */
[----:B------:R0:W-:Y:S04]  /*1b10*/  @P3 STG.E.U16 desc[UR12][R12.64+0x2], R20 ;  /* 0x000002140c003986 */ /* 0x0001e8000c10150c */
[----:B------:R-:W2:Y:S01]  /*1b20*/  @P0 LDG.E.LTC128B.U16 R18, desc[UR12][R8.64] ;  /* 0x0000000c08120981 */ /* 0x000ea2000c1e1520 */
[C---:B------:R-:W-:Y:S01]  /*1b30*/  SHF.L.U64.HI R11, R17.reuse, 0x1, R16 ;  /* 0x00000001110b7819 */ /* 0x040fe20000010210 */
[----:B------:R-:W-:Y:S01]  /*1b40*/  BSSY B0, `(.L_x_31) ;  /* 0x000000b000007945 */ /* 0x000fe20003800000 */
[----:B------:R-:W-:Y:S02]  /*1b50*/  LEA R10, P2, R17, R14, 0x1 ;  /* 0x0000000e110a7211 */ /* 0x000fe400078408ff */
[----:B------:R-:W-:-:S03]  /*1b60*/  ISETP.GT.AND P1, PT, R4, 0x8, P1 ;  /* 0x000000080400780c */ /* 0x000fc60000f24270 */
[----:B------:R-:W-:Y:S02]  /*1b70*/  IMAD.X R11, R11, 0x1, R15, P2 ;  /* 0x000000010b0b7824 */ /* 0x000fe400010e060f */
[----:B--2---:R-:W-:-:S05]  /*1b80*/  HADD2.F32 R5, -RZ, R18.H0_H0 ;  /* 0x20000012ff057230 */ /* 0x004fca0000004100 */
[----:B------:R-:W-:-:S04]  /*1b90*/  FMUL R5, R5, R2 ;  /* 0x0000000205057220 */ /* 0x000fc80000400000 */
[----:B------:R-:W-:-:S05]  /*1ba0*/  FFMA R5, R26, R0, R5 ;  /* 0x000000001a057223 */ /* 0x000fca0000000005 */
[----:B------:R-:W-:-:S05]  /*1bb0*/  F2FP.F16.F32.PACK_AB R5, RZ, R5 ;  /* 0x00000005ff05723e */ /* 0x000fca00000000ff */
[----:B------:R0:W-:Y:S01]  /*1bc0*/  @P0 STG.E.U16 desc[UR12][R10.64], R5 ;  /* 0x000000050a000986 */ /* 0x0001e2000c10150c */
[----:B------:R-:W-:Y:S05]  /*1bd0*/  @!P1 BRA `(.L_x_32) ;  /* 0x0000000000049947 */ /* 0x000fea0003800000 */
[----:B------:R2:W5:Y:S02]  /*1be0*/  LDG.E.LTC128B.U16 R18, desc[UR12][R8.64+0x2] ;  /* 0x0000020c08127981 */ /* 0x000564000c1e1520 */
.L_x_32:
[----:B------:R-:W-:Y:S05]  /*1bf0*/  BSYNC B0 ;  /* 0x0000000000007941 */ /* 0x000fea0003800000 */
.L_x_31:
[----:B0----5:R-:W-:Y:S01]  /*1c00*/  HADD2.F32 R5, -RZ, R18.H0_H0 ;  /* 0x20000012ff057230 */ /* 0x021fe20000004100 */
[----:B------:R-:W-:Y:S01]  /*1c10*/  ISETP.GT.AND P0, PT, R3, 0x8, PT ;  /* 0x000000080300780c */ /* 0x000fe20003f04270 */
[----:B------:R-:W-:Y:S03]  /*1c20*/  BSSY B0, `(.L_x_33) ;  /* 0x0000008000007945 */ /* 0x000fe60003800000 */
[----:B------:R-:W-:Y:S01]  /*1c30*/  FMUL R12, R5, R2 ;  /* 0x00000002050c7220 */ /* 0x000fe20000400000 */
[----:B------:R-:W-:-:S03]  /*1c40*/  ISETP.GT.AND P2, PT, R4, RZ, P0 ;  /* 0x000000ff0400720c */ /* 0x000fc60000744270 */
[----:B------:R-:W-:-:S05]  /*1c50*/  FFMA R12, R27, R0, R12 ;  /* 0x000000001b0c7223 */ /* 0x000fca000000000c */
[----:B------:R-:W-:-:S05]  /*1c60*/  F2FP.F16.F32.PACK_AB R12, RZ, R12 ;  /* 0x0000000cff0c723e */ /* 0x000fca00000000ff */
[----:B------:R0:W-:Y:S01]  /*1c70*/  @P1 STG.E.U16 desc[UR12][R10.64+0x2], R12 ;  /* 0x0000020c0a001986 */ /* 0x0001e2000c10150c */
[----:B------:R-:W-:Y:S05]  /*1c80*/  @!P2 BRA `(.L_x_34) ;  /* 0x000000000004a947 */ /* 0x000fea0003800000 */
[----:B------:R3:W5:Y:S02]  /*1c90*/  LDG.E.LTC128B.U16 R18, desc[UR12][R6.64+0x10] ;  /* 0x0000100c06127981 */ /* 0x000764000c1e1520 */
.L_x_34:
[----:B------:R-:W-:Y:S05]  /*1ca0*/  BSYNC B0 ;  /* 0x0000000000007941 */ /* 0x000fea0003800000 */
.L_x_33:
[----:B-----5:R-:W-:Y:S01]  /*1cb0*/  HADD2.F32 R5, -RZ, R18.H0_H0 ;  /* 0x20000012ff057230 */ /* 0x020fe20000004100 */
[----:B------:R-:W-:Y:S01]  /*1cc0*/  ISETP.GT.AND P1, PT, R3, 0x9, PT ;  /* 0x000000090300780c */ /* 0x000fe20003f24270 */
[----:B0-----:R-:W-:Y:S01]  /*1cd0*/  @P2 IMAD.MOV.U32 R12, RZ, RZ, R14 ;  /* 0x000000ffff0c2224 */ /* 0x001fe200078e000e */
[----:B------:R-:W-:Y:S01]  /*1ce0*/  BSSY B0, `(.L_x_35) ;  /* 0x0000009000007945 */ /* 0x000fe20003800000 */
[----:B------:R-:W-:Y:S02]  /*1cf0*/  @P2 IMAD.MOV.U32 R13, RZ, RZ, R15 ;  /* 0x000000ffff0d2224 */ /* 0x000fe400078e000f */
[----:B------:R-:W-:Y:S01]  /*1d00*/  FMUL R5, R5, R2 ;  /* 0x0000000205057220 */ /* 0x000fe20000400000 */
[----:B------:R-:W-:-:S03]  /*1d10*/  ISETP.GT.AND P3, PT, R4, RZ, P1 ;  /* 0x000000ff0400720c */ /* 0x000fc60000f64270 */
[----:B------:R-:W-:-:S05]  /*1d20*/  FFMA R5, R28, R0, R5 ;  /* 0x000000001c057223 */ /* 0x000fca0000000005 */
[----:B------:R-:W-:-:S05]  /*1d30*/  F2FP.F16.F32.PACK_AB R5, RZ, R5 ;  /* 0x00000005ff05723e */ /* 0x000fca00000000ff */
[----:B------:R0:W-:Y:S01]  /*1d40*/  @P2 STG.E.U16 desc[UR12][R12.64+0x10], R5 ;  /* 0x000010050c002986 */ /* 0x0001e2000c10150c */
[----:B------:R-:W-:Y:S05]  /*1d50*/  @!P3 BRA `(.L_x_36) ;  /* 0x000000000004b947 */ /* 0x000fea0003800000 */
[----:B------:R4:W5:Y:S02]  /*1d60*/  LDG.E.LTC128B.U16 R18, desc[UR12][R6.64+0x12] ;  /* 0x0000120c06127981 */ /* 0x000964000c1e1520 */
.L_x_36:
[----:B------:R-:W-:Y:S05]  /*1d70*/  BSYNC B0 ;  /* 0x0000000000007941 */ /* 0x000fea0003800000 */
.L_x_35:
[----:B0----5:R-:W-:Y:S01]  /*1d80*/  HADD2.F32 R5, -RZ, R18.H0_H0 ;  /* 0x20000012ff057230 */ /* 0x021fe20000004100 */
[----:B------:R-:W-:Y:S01]  /*1d90*/  ISETP.GT.AND P0, PT, R4, 0x8, P0 ;  /* 0x000000080400780c */ /* 0x000fe20000704270 */
[----:B------:R-:W-:Y:S01]  /*1da0*/  @P3 IMAD.MOV.U32 R13, RZ, RZ, R15 ;  /* 0x000000ffff0d3224 */ /* 0x000fe200078e000f */
[----:B------:R-:W-:Y:S02]  /*1db0*/  BSSY B0, `(.L_x_37) ;  /* 0x0000009000007945 */ /* 0x000fe40003800000 */
[----:B------:R-:W-:-:S04]  /*1dc0*/  FMUL R12, R5, R2 ;  /* 0x00000002050c7220 */ /* 0x000fc80000400000 */
[----:B------:R-:W-:-:S05]  /*1dd0*/  FFMA R12, R29, R0, R12 ;  /* 0x000000001d0c7223 */ /* 0x000fca000000000c */
[----:B------:R-:W-:-:S04]  /*1de0*/  F2FP.F16.F32.PACK_AB R12, RZ, R12 ;  /* 0x0000000cff0c723e */ /* 0x000fc800000000ff */
[----:B------:R-:W-:Y:S01]  /*1df0*/  PRMT R5, R12, 0x7610, R5 ;  /* 0x000076100c057816 */ /* 0x000fe20000000005 */
[----:B------:R-:W-:-:S05]  /*1e00*/  @P3 IMAD.MOV.U32 R12, RZ, RZ, R14 ;  /* 0x000000ffff0c3224 */ /* 0x000fca00078e000e */
[----:B------:R0:W-:Y:S01]  /*1e10*/  @P3 STG.E.U16 desc[UR12][R12.64+0x12], R5 ;  /* 0x000012050c003986 */ /* 0x0001e2000c10150c */
[----:B------:R-:W-:Y:S05]  /*1e20*/  @!P0 BRA `(.L_x_38) ;  /* 0x0000000000048947 */ /* 0x000fea0003800000 */
[----:B------:R0:W5:Y:S02]  /*1e30*/  LDG.E.LTC128B.U16 R18, desc[UR12][R8.64+0x10] ;  /* 0x0000100c08127981 */ /* 0x000164000c1e1520 */
.L_x_38:
[----:B------:R-:W-:Y:S05]  /*1e40*/  BSYNC B0 ;  /* 0x0000000000007941 */ /* 0x000fea0003800000 */
.L_x_37:
[----:B0----5:R-:W-:Y:S01]  /*1e50*/  HADD2.F32 R5, -RZ, R18.H0_H0 ;  /* 0x20000012ff057230 */ /* 0x021fe20000004100 */
[----:B------:R-:W-:Y:S01]  /*1e60*/  ISETP.GT.AND P1, PT, R4, 0x8, P1 ;  /* 0x000000080400780c */ /* 0x000fe20000f24270 */
[----:B------:R-:W-:Y:S03]  /*1e70*/  BSSY B0, `(.L_x_39) ;  /* 0x0000007000007945 */ /* 0x000fe60003800000 */
[----:B------:R-:W-:-:S04]  /*1e80*/  FMUL R5, R5, R2 ;  /* 0x0000000205057220 */ /* 0x000fc80000400000 */
[----:B------:R-:W-:-:S05]  /*1e90*/  FFMA R5, R30, R0, R5 ;  /* 0x000000001e057223 */ /* 0x000fca0000000005 */
[----:B------:R-:W-:-:S05]  /*1ea0*/  F2FP.F16.F32.PACK_AB R5, RZ, R5 ;  /* 0x00000005ff05723e */ /* 0x000fca00000000ff */
[----:B------:R0:W-:Y:S01]  /*1eb0*/  @P0 STG.E.U16 desc[UR12][R10.64+0x10], R5 ;  /* 0x000010050a000986 */ /* 0x0001e2000c10150c */
[----:B------:R-:W-:Y:S05]  /*1ec0*/  @!P1 BRA `(.L_x_40) ;  /* 0x0000000000049947 */ /* 0x000fea0003800000 */
[----:B------:R0:W5:Y:S02]  /*1ed0*/  LDG.E.LTC128B.U16 R18, desc[UR12][R8.64+0x12] ;  /* 0x0000120c08127981 */ /* 0x000164000c1e1520 */
.L_x_40:
[----:B------:R-:W-:Y:S05]  /*1ee0*/  BSYNC B0 ;  /* 0x0000000000007941 */ /* 0x000fea0003800000 */
.L_x_39:
        /* <DEDUP_REMOVED lines=10> */
.L_x_42:
[----:B------:R-:W-:Y:S05]  /*1f90*/  BSYNC B0 ;  /* 0x0000000000007941 */ /* 0x000fea0003800000 */
.L_x_41:
        /* <DEDUP_REMOVED lines=12> */
.L_x_44:
[----:B------:R-:W-:Y:S05]  /*2060*/  BSYNC B0 ;  /* 0x0000000000007941 */ /* 0x000fea0003800000 */
.L_x_43:
        /* <DEDUP_REMOVED lines=12> */
.L_x_46:
[----:B------:R-:W-:Y:S05]  /*2130*/  BSYNC B0 ;  /* 0x0000000000007941 */ /* 0x000fea0003800000 */
.L_x_45:
        /* <DEDUP_REMOVED lines=9> */
.L_x_48:
[----:B------:R-:W-:Y:S05]  /*21d0*/  BSYNC B0 ;  /* 0x0000000000007941 */ /* 0x000fea0003800000 */
.L_x_47:
        /* <DEDUP_REMOVED lines=10> */
.L_x_50:
[----:B------:R-:W-:Y:S05]  /*2280*/  BSYNC B0 ;  /* 0x0000000000007941 */ /* 0x000fea0003800000 */
.L_x_49:
        /* <DEDUP_REMOVED lines=12> */
.L_x_52:
[----:B------:R-:W-:Y:S05]  /*2350*/  BSYNC B0 ;  /* 0x0000000000007941 */ /* 0x000fea0003800000 */
.L_x_51:
        /* <DEDUP_REMOVED lines=12> */
.L_x_54:
[----:B------:R-:W-:Y:S05]  /*2420*/  BSYNC B0 ;  /* 0x0000000000007941 */ /* 0x000fea0003800000 */
.L_x_53:
        /* <DEDUP_REMOVED lines=9> */
.L_x_56:
[----:B------:R-:W-:Y:S05]  /*24c0*/  BSYNC B0 ;  /* 0x0000000000007941 */ /* 0x000fea0003800000 */
.L_x_55:
        /* <DEDUP_REMOVED lines=10> */
.L_x_58:
[----:B------:R-:W-:Y:S05]  /*2570*/  BSYNC B0 ;  /* 0x0000000000007941 */ /* 0x000fea0003800000 */
.L_x_57:
        /* <DEDUP_REMOVED lines=12> */
.L_x_60:
[----:B------:R-:W-:Y:S05]  /*2640*/  BSYNC B0 ;  /* 0x0000000000007941 */ /* 0x000fea0003800000 */
.L_x_59:
        /* <DEDUP_REMOVED lines=12> */
.L_x_62:
[----:B------:R-:W-:Y:S05]  /*2710*/  BSYNC B0 ;  /* 0x0000000000007941 */ /* 0x000fea0003800000 */
.L_x_61:
        /* <DEDUP_REMOVED lines=9> */
.L_x_64:
[----:B------:R-:W-:Y:S05]  /*27b0*/  BSYNC B0 ;  /* 0x0000000000007941 */ /* 0x000fea0003800000 */
.L_x_63:
        /* <DEDUP_REMOVED lines=10> */
.L_x_66:
[----:B------:R-:W-:Y:S05]  /*2860*/  BSYNC B0 ;  /* 0x0000000000007941 */ /* 0x000fea0003800000 */
.L_x_65:
        /* <DEDUP_REMOVED lines=12> */
.L_x_68:
[----:B------:R-:W-:Y:S05]  /*2930*/  BSYNC B0 ;  /* 0x0000000000007941 */ /* 0x000fea0003800000 */
.L_x_67:
        /* <DEDUP_REMOVED lines=12> */
.L_x_70:
[----:B------:R-:W-:Y:S05]  /*2a00*/  BSYNC B0 ;  /* 0x0000000000007941 */ /* 0x000fea0003800000 */
.L_x_69:
        /* <DEDUP_REMOVED lines=9> */
.L_x_72:
[----:B------:R-:W-:Y:S05]  /*2aa0*/  BSYNC B0 ;  /* 0x0000000000007941 */ /* 0x000fea0003800000 */
.L_x_71:
        /* <DEDUP_REMOVED lines=10> */
.L_x_74:
[----:B------:R-:W-:Y:S05]  /*2b50*/  BSYNC B0 ;  /* 0x0000000000007941 */ /* 0x000fea0003800000 */
.L_x_73:
        /* <DEDUP_REMOVED lines=12> */
.L_x_76:
[----:B------:R-:W-:Y:S05]  /*2c20*/  BSYNC B0 ;  /* 0x0000000000007941 */ /* 0x000fea0003800000 */
.L_x_75:
        /* <DEDUP_REMOVED lines=12> */
.L_x_78:
[----:B------:R-:W-:Y:S05]  /*2cf0*/  BSYNC B0 ;  /* 0x0000000000007941 */ /* 0x000fea0003800000 */
.L_x_77:
        /* <DEDUP_REMOVED lines=9> */
.L_x_80:
[----:B------:R-:W-:Y:S05]  /*2d90*/  BSYNC B0 ;  /* 0x0000000000007941 */ /* 0x000fea0003800000 */
.L_x_79:
        /* <DEDUP_REMOVED lines=10> */
.L_x_82:
[----:B------:R-:W-:Y:S05]  /*2e40*/  BSYNC B0 ;  /* 0x0000000000007941 */ /* 0x000fea0003800000 */
.L_x_81:
        /* <DEDUP_REMOVED lines=12> */
.L_x_84:
[----:B------:R-:W-:Y:S05]  /*2f10*/  BSYNC B0 ;  /* 0x0000000000007941 */ /* 0x000fea0003800000 */
.L_x_83:
[----:B-----5:R-:W-:Y:S01]  /*2f20*/  HADD2.F32 R3, -RZ, R18.H0_H0 ;  /* 0x20000012ff037230 */ /* 0x020fe20000004100 */
[----:B------:R-:W-:Y:S01]  /*2f30*/  ISETP.GT.AND P0, PT, R4, 0x8, P0 ;  /* 0x000000080400780c */ /* 0x000fe20000704270 */
[----:B------:R-:W-:Y:S03]  /*2f40*/  BSSY B0, `(.L_x_85) ;  /* 0x0000007000007945 */ /* 0x000fe60003800000 */
[----:B01-34-:R-:W-:-:S04]  /*2f50*/  FMUL R6, R3, R2 ;  /* 0x0000000203067220 */ /* 0x01bfc80000400000 */
[----:B------:R-:W-:-:S05]  /*2f60*/  FFMA R6, R53, R0, R6 ;  /* 0x0000000035067223 */ /* 0x000fca0000000006 */
[----:B------:R-:W-:-:S05]  /*2f70*/  F2FP.F16.F32.PACK_AB R6, RZ, R6 ;  /* 0x00000006ff06723e */ /* 0x000fca00000000ff */
[----:B------:R0:W-:Y:S01]  /*2f80*/  @P3 STG.E.U16 desc[UR12][R14.64+0x72], R6 ;  /* 0x000072060e003986 */ /* 0x0001e2000c10150c */
[----:B------:R-:W-:Y:S05]  /*2f90*/  @!P0 BRA `(.L_x_86) ;  /* 0x0000000000048947 */ /* 0x000fea0003800000 */
[----:B------:R1:W5:Y:S02]  /*2fa0*/  LDG.E.LTC128B.U16 R18, desc[UR12][R8.64+0x70] ;  /* 0x0000700c08127981 */ /* 0x000364000c1e1520 */
.L_x_86:
[----:B------:R-:W-:Y:S05]  /*2fb0*/  BSYNC B0 ;  /* 0x0000000000007941 */ /* 0x000fea0003800000 */
.L_x_85:
[----:B-----5:R-:W-:Y:S01]  /*2fc0*/  HADD2.F32 R3, -RZ, R18.H0_H0 ;  /* 0x20000012ff037230 */ /* 0x020fe20000004100 */
[----:B------:R-:W-:Y:S01]  /*2fd0*/  ISETP.GT.AND P1, PT, R4, 0x8, P1 ;  /* 0x000000080400780c */ /* 0x000fe20000f24270 */
[----:B------:R-:W-:Y:S01]  /*2fe0*/  @P0 IMAD.MOV.U32 R4, RZ, RZ, R10 ;  /* 0x000000ffff040224 */ /* 0x000fe200078e000a */
[----:B------:R-:W-:Y:S01]  /*2ff0*/  BSSY B0, `(.L_x_87) ;  /* 0x0000008000007945 */ /* 0x000fe20003800000 */
[----:B------:R-:W-:Y:S02]  /*3000*/  @P0 IMAD.MOV.U32 R5, RZ, RZ, R11 ;  /* 0x000000ffff050224 */ /* 0x000fe400078e000b */
[----:B------:R-:W-:-:S04]  /*3010*/  FMUL R3, R3, R2 ;  /* 0x0000000203037220 */ /* 0x000fc80000400000 */
[----:B------:R-:W-:-:S05]  /*3020*/  FFMA R3, R54, R0, R3 ;  /* 0x0000000036037223 */ /* 0x000fca0000000003 */
[----:B------:R-:W-:-:S05]  /*3030*/  F2FP.F16.F32.PACK_AB R3, RZ, R3 ;  /* 0x00000003ff03723e */ /* 0x000fca00000000ff */
[----:B------:R3:W-:Y:S01]  /*3040*/  @P0 STG.E.U16 desc[UR12][R4.64+0x70], R3 ;  /* 0x0000700304000986 */ /* 0x0007e2000c10150c */
[----:B------:R-:W-:Y:S05]  /*3050*/  @!P1 BRA `(.L_x_88) ;  /* 0x0000000000049947 */ /* 0x000fea0003800000 */
[----:B------:R4:W5:Y:S02]  /*3060*/  LDG.E.LTC128B.U16 R18, desc[UR12][R8.64+0x72] ;  /* 0x0000720c08127981 */ /* 0x000964000c1e1520 */
.L_x_88:
[----:B------:R-:W-:Y:S05]  /*3070*/  BSYNC B0 ;  /* 0x0000000000007941 */ /* 0x000fea0003800000 */
.L_x_87:
[----:B---3-5:R-:W-:-:S05]  /*3080*/  HADD2.F32 R3, -RZ, R18.H0_H0 ;  /* 0x20000012ff037230 */ /* 0x028fca0000004100 */
[----:B------:R-:W-:-:S04]  /*3090*/  FMUL R2, R3, R2 ;  /* 0x0000000203027220 */ /* 0x000fc80000400000 */
[----:B------:R-:W-:Y:S01]  /*30a0*/  FFMA R2, R55, R0, R2 ;  /* 0x0000000037027223 */ /* 0x000fe20000000002 */
[----:B------:R-:W-:Y:S06]  /*30b0*/  @!P1 EXIT ;  /* 0x000000000000994d */ /* 0x000fec0003800000 */
[----:B------:R-:W-:-:S05]  /*30c0*/  F2FP.F16.F32.PACK_AB R2, RZ, R2 ;  /* 0x00000002ff02723e */ /* 0x000fca00000000ff */
[----:B------:R-:W-:Y:S01]  /*30d0*/  STG.E.U16 desc[UR12][R10.64+0x72], R2 ;  /* 0x000072020a007986 */ /* 0x000fe2000c10150c */
[----:B------:R-:W-:Y:S05]  /*30e0*/  EXIT ;  /* 0x000000000000794d */ /* 0x000fea0003800000 */
.L_x_28:
[----:B------:R-:W-:Y:S01]  /*30f0*/  ISETP.GT.AND P3, PT, R3, 0x1, PT ;  /* 0x000000010300780c */ /* 0x000fe20003f64270 */
[----:B------:R-:W-:Y:S01]  /*3100*/  ULDC.64 UR4, c[0x0][0x5c8] ;  /* 0x0001720000047ab9 */ /* 0x000fe20000000a00 */
[-C--:B------:R-:W-:Y:S01]  /*3110*/  FMUL R24, R24, R0.reuse ;  /* 0x0000000018187220 */ /* 0x080fe20000400000 */
[-C--:B------:R-:W-:Y:S01]  /*3120*/  FMUL R25, R25, R0.reuse ;  /* 0x0000000019197220 */ /* 0x080fe20000400000 */
[----:B------:R-:W-:Y:S01]  /*3130*/  ISETP.GT.AND P4, PT, R4, RZ, P3 ;  /* 0x000000ff0400720c */ /* 0x000fe20001f84270 */
[-C--:B------:R-:W-:Y:S01]  /*3140*/  FMUL R26, R26, R0.reuse ;  /* 0x000000001a1a7220 */ /* 0x080fe20000400000 */
[----:B------:R-:W-:Y:S01]  /*3150*/  LEA R6, P1, R12, UR4, 0x1 ;  /* 0x000000040c067c11 */ /* 0x000fe2000f8208ff */
[----:B------:R-:W-:Y:S01]  /*3160*/  FMUL R27, R27, R0 ;  /* 0x000000001b1b7220 */ /* 0x000fe20000400000 */
[----:B------:R-:W-:Y:S01]  /*3170*/  F2FP.F16.F32.PACK_AB R24, RZ, R24 ;  /* 0x00000018ff18723e */ /* 0x000fe200000000ff */
[-C--:B------:R-:W-:Y:S01]  /*3180*/  FMUL R28, R28, R0.reuse ;  /* 0x000000001c1c7220 */ /* 0x080fe20000400000 */
[----:B------:R-:W-:Y:S01]  /*3190*/  LEA.HI.X R7, R12, UR5, R19, 0x1, P1 ;  /* 0x000000050c077c11 */ /* 0x000fe200088f0c13 */
[-C--:B------:R-:W-:Y:S01]  /*31a0*/  FMUL R29, R29, R0.reuse ;  /* 0x000000001d1d7220 */ /* 0x080fe20000400000 */
[----:B------:R-:W-:Y:S01]  /*31b0*/  F2FP.F16.F32.PACK_AB R25, RZ, R25 ;  /* 0x00000019ff19723e */ /* 0x000fe200000000ff */
[-C--:B------:R-:W-:Y:S01]  /*31c0*/  FMUL R30, R30, R0.reuse ;  /* 0x000000001e1e7220 */ /* 0x080fe20000400000 */
[----:B------:R-:W-:Y:S01]  /*31d0*/  SHF.L.U64.HI R5, R17, 0x1, R16 ;  /* 0x0000000111057819 */ /* 0x000fe20000010210 */
[----:B------:R-:W-:Y:S01]  /*31e0*/  @P2 STG.E.U16 desc[UR12][R6.64], R24 ;  /* 0x0000001806002986 */ /* 0x000fe2000c10150c */
[----:B------:R-:W-:Y:S01]  /*31f0*/  ISETP.GT.AND P2, PT, R4, 0x8, P0 ;  /* 0x000000080400780c */ /* 0x000fe20000744270 */
[----:B------:R-:W-:Y:S01]  /*3200*/  FMUL R31, R31, R0 ;  /* 0x000000001f1f7220 */ /* 0x000fe20000400000 */
[----:B------:R-:W-:Y:S01]  /*3210*/  ISETP.GT.AND P1, PT, R3, 0x8, PT ;  /* 0x000000080300780c */ /* 0x000fe20003f24270 */
[----:B------:R-:W-:Y:S01]  /*3220*/  @P4 STG.E.U16 desc[UR12][R6.64+0x2], R25 ;  /* 0x0000021906004986 */ /* 0x000fe2000c10150c */
[----:B------:R-:W-:Y:S01]  /*3230*/  LEA R8, P4, R17, R6, 0x1 ;  /* 0x0000000611087211 */ /* 0x000fe200078808ff */
[-C--:B------:R-:W-:Y:S01]  /*3240*/  FMUL R32, R32, R0.reuse ;  /* 0x0000000020207220 */ /* 0x080fe20000400000 */
[C---:B------:R-:W-:Y:S01]  /*3250*/  ISETP.GT.AND P3, PT, R4.reuse, 0x8, P3 ;  /* 0x000000080400780c */ /* 0x040fe20001f64270 */
[-C--:B------:R-:W-:Y:S01]  /*3260*/  FMUL R33, R33, R0.reuse ;  /* 0x0000000021217220 */ /* 0x080fe20000400000 */
[----:B------:R-:W-:Y:S01]  /*3270*/  ISETP.GT.AND P0, PT, R3, 0x9, PT ;  /* 0x000000090300780c */ /* 0x000fe20003f04270 */
[----:B------:R-:W-:Y:S01]  /*3280*/  IMAD.X R9, R5, 0x1, R7, P4 ;  /* 0x0000000105097824 */ /* 0x000fe200020e0607 */
[----:B------:R-:W-:Y:S01]  /*3290*/  ISETP.GT.AND P5, PT, R4, RZ, P1 ;  /* 0x000000ff0400720c */ /* 0x000fe20000fa4270 */
[-C--:B------:R-:W-:Y:S01]  /*32a0*/  FMUL R34, R34, R0.reuse ;  /* 0x0000000022227220 */ /* 0x080fe20000400000 */
[----:B------:R-:W-:Y:S01]  /*32b0*/  ISETP.GT.AND P4, PT, R4, RZ, P0 ;  /* 0x000000ff0400720c */ /* 0x000fe20000784270 */
[----:B------:R-:W-:Y:S01]  /*32c0*/  FMUL R35, R35, R0 ;  /* 0x0000000023237220 */ /* 0x000fe20000400000 */
[----:B------:R-:W-:Y:S01]  /*32d0*/  F2FP.F16.F32.PACK_AB R26, RZ, R26 ;  /* 0x0000001aff1a723e */ /* 0x000fe200000000ff */
[-C--:B------:R-:W-:Y:S01]  /*32e0*/  FMUL R36, R36, R0.reuse ;  /* 0x0000000024247220 */ /* 0x080fe20000400000 */
[----:B------:R-:W-:Y:S01]  /*32f0*/  F2FP.F16.F32.PACK_AB R27, RZ, R27 ;  /* 0x0000001bff1b723e */ /* 0x000fe200000000ff */
[----:B------:R-:W-:Y:S01]  /*3300*/  FMUL R37, R37, R0 ;  /* 0x0000000025257220 */ /* 0x000fe20000400000 */
[----:B------:R-:W-:Y:S01]  /*3310*/  F2FP.F16.F32.PACK_AB R28, RZ, R28 ;  /* 0x0000001cff1c723e */ /* 0x000fe200000000ff */
[----:B------:R-:W-:Y:S01]  /*3320*/  @P2 STG.E.U16 desc[UR12][R8.64], R26 ;  /* 0x0000001a08002986 */ /* 0x000fe2000c10150c */
[----:B------:R-:W-:Y:S01]  /*3330*/  F2FP.F16.F32.PACK_AB R29, RZ, R29 ;  /* 0x0000001dff1d723e */ /* 0x000fe200000000ff */
[-C--:B------:R-:W-:Y:S01]  /*3340*/  FMUL R38, R38, R0.reuse ;  /* 0x0000000026267220 */ /* 0x080fe20000400000 */
[C---:B------:R-:W-:Y:S01]  /*3350*/  ISETP.GT.AND P1, PT, R4.reuse, 0x8, P1 ;  /* 0x000000080400780c */ /* 0x040fe20000f24270 */
[----:B------:R-:W-:Y:S01]  /*3360*/  @P3 STG.E.U16 desc[UR12][R8.64+0x2], R27 ;  /* 0x0000021b08003986 */ /* 0x000fe2000c10150c */
[----:B------:R-:W-:Y:S01]  /*3370*/  ISETP.GT.AND P3, PT, R3, 0x10, PT ;  /* 0x000000100300780c */ /* 0x000fe20003f64270 */
[-C--:B------:R-:W-:Y:S01]  /*3380*/  FMUL R39, R39, R0.reuse ;  /* 0x0000000027277220 */ /* 0x080fe20000400000 */
[----:B------:R-:W-:Y:S01]  /*3390*/  ISETP.GT.AND P2, PT, R4, 0x8, P0 ;  /* 0x000000080400780c */ /* 0x000fe20000744270 */
[----:B------:R-:W-:Y:S01]  /*33a0*/  @P5 STG.E.U16 desc[UR12][R6.64+0x10], R28 ;  /* 0x0000101c06005986 */ /* 0x000fe2000c10150c */
[----:B------:R-:W-:Y:S01]  /*33b0*/  ISETP.GT.AND P0, PT, R3, 0x11, PT ;  /* 0x000000110300780c */ /* 0x000fe20003f04270 */
[----:B------:R-:W-:Y:S01]  /*33c0*/  FMUL R40, R40, R0 ;  /* 0x0000000028287220 */ /* 0x000fe20000400000 */
[----:B------:R-:W-:Y:S01]  /*33d0*/  F2FP.F16.F32.PACK_AB R30, RZ, R30 ;  /* 0x0000001eff1e723e */ /* 0x000fe200000000ff */
[----:B------:R-:W-:Y:S01]  /*33e0*/  @P4 STG.E.U16 desc[UR12][R6.64+0x12], R29 ;  /* 0x0000121d06004986 */ /* 0x000fe2000c10150c */
[C---:B------:R-:W-:Y:S01]  /*33f0*/  ISETP.GT.AND P4, PT, R4.reuse, RZ, P3 ;  /* 0x000000ff0400720c */ /* 0x040fe20001f84270 */
[-C--:B------:R-:W-:Y:S01]  /*3400*/  FMUL R41, R41, R0.reuse ;  /* 0x0000000029297220 */ /* 0x080fe20000400000 */
[----:B------:R-:W-:Y:S01]  /*3410*/  ISETP.GT.AND P5, PT, R4, RZ, P0 ;  /* 0x000000ff0400720c */ /* 0x000fe200007a4270 */
[----:B------:R-:W-:Y:S01]  /*3420*/  @P1 STG.E.U16 desc[UR12][R8.64+0x10], R30 ;  /* 0x0000101e08001986 */ /* 0x000fe2000c10150c */
[----:B------:R-:W-:Y:S01]  /*3430*/  F2FP.F16.F32.PACK_AB R31, RZ, R31 ;  /* 0x0000001fff1f723e */ /* 0x000fe200000000ff */
[----:B------:R-:W-:Y:S01]  /*3440*/  FMUL R42, R42, R0 ;  /* 0x000000002a2a7220 */ /* 0x000fe20000400000 */
[----:B------:R-:W-:Y:S01]  /*3450*/  F2FP.F16.F32.PACK_AB R32, RZ, R32 ;  /* 0x00000020ff20723e */ /* 0x000fe200000000ff */
[-C--:B------:R-:W-:Y:S01]  /*3460*/  FMUL R43, R43, R0.reuse ;  /* 0x000000002b2b7220 */ /* 0x080fe20000400000 */
[----:B------:R-:W-:Y:S01]  /*3470*/  F2FP.F16.F32.PACK_AB R33, RZ, R33 ;  /* 0x00000021ff21723e */ /* 0x000fe200000000ff */
[----:B------:R-:W-:Y:S01]  /*3480*/  @P2 STG.E.U16 desc[UR12][R8.64+0x12], R31 ;  /* 0x0000121f08002986 */ /* 0x000fe2000c10150c */
[----:B------:R-:W-:Y:S01]  /*3490*/  ISETP.GT.AND P3, PT, R4, 0x8, P3 ;  /* 0x000000080400780c */ /* 0x000fe20001f64270 */
[-C--:B------:R-:W-:Y:S01]  /*34a0*/  FMUL R44, R44, R0.reuse ;  /* 0x000000002c2c7220 */ /* 0x080fe20000400000 */
[----:B------:R-:W-:Y:S01]  /*34b0*/  ISETP.GT.AND P1, PT, R3, 0x18, PT ;  /* 0x000000180300780c */ /* 0x000fe20003f24270 */
[----:B------:R-:W-:Y:S01]  /*34c0*/  @P4 STG.E.U16 desc[UR12][R6.64+0x20], R32 ;  /* 0x0000202006004986 */ /* 0x000fe2000c10150c */
[C---:B------:R-:W-:Y:S01]  /*34d0*/  ISETP.GT.AND P0, PT, R4.reuse, 0x8, P0 ;  /* 0x000000080400780c */ /* 0x040fe20000704270 */
[-C--:B------:R-:W-:Y:S01]  /*34e0*/  FMUL R45, R45, R0.reuse ;  /* 0x000000002d2d7220 */ /* 0x080fe20000400000 */
[----:B------:R-:W-:Y:S01]  /*34f0*/  ISETP.GT.AND P2, PT, R3, 0x19, PT ;  /* 0x000000190300780c */ /* 0x000fe20003f44270 */
[----:B------:R-:W-:Y:S01]  /*3500*/  @P5 STG.E.U16 desc[UR12][R6.64+0x22], R33 ;  /* 0x0000222106005986 */ /* 0x000fe2000c10150c */
        /* <DEDUP_REMOVED lines=12> */
[----:B------:R-:W-:Y:S01]  /*35d0*/  ISETP.GT.AND P3, PT, R3, 0x20, PT ;  /* 0x000000200300780c */ /* 0x000fe20003f64270 */
[----:B------:R-:W-:Y:S01]  /*35e0*/  @P0 STG.E.U16 desc[UR12][R8.64+0x22], R35 ;  /* 0x0000222308000986 */ /* 0x000fe2000c10150c */
[C---:B------:R-:W-:Y:S01]  /*35f0*/  ISETP.GT.AND P1, PT, R4.reuse, 0x8, P1 ;  /* 0x000000080400780c */ /* 0x040fe20000f24270 */
[-C--:B------:R-:W-:Y:S01]  /*3600*/  FMUL R51, R51, R0.reuse ;  /* 0x0000000033337220 */ /* 0x080fe20000400000 */
[----:B------:R-:W-:Y:S01]  /*3610*/  ISETP.GT.AND P0, PT, R3, 0x21, PT ;  /* 0x000000210300780c */ /* 0x000fe20003f04270 */
[----:B------:R-:W-:Y:S01]  /*3620*/  @P4 STG.E.U16 desc[UR12][R6.64+0x30], R36 ;  /* 0x0000302406004986 */ /* 0x000fe2000c10150c */
[----:B------:R-:W-:Y:S01]  /*3630*/  ISETP.GT.AND P2, PT, R4, 0x8, P2 ;  /* 0x000000080400780c */ /* 0x000fe20001744270 */
[-C--:B------:R-:W-:Y:S01]  /*3640*/  FMUL R52, R52, R0.reuse ;  /* 0x0000000034347220 */ /* 0x080fe20000400000 */
[C---:B------:R-:W-:Y:S01]  /*3650*/  ISETP.GT.AND P4, PT, R4.reuse, RZ, P3 ;  /* 0x000000ff0400720c */ /* 0x040fe20001f84270 */
[----:B------:R-:W-:Y:S01]  /*3660*/  @P5 STG.E.U16 desc[UR12][R6.64+0x32], R37 ;  /* 0x0000322506005986 */ /* 0x000fe2000c10150c */
        /* <DEDUP_REMOVED lines=8> */
[----:B------:R-:W-:-:S02]  /*36f0*/  F2FP.F16.F32.PACK_AB R41, RZ, R41 ;  /* 0x00000029ff29723e */ /* 0x000fc400000000ff */
[C---:B------:R-:W-:Y:S01]  /*3700*/  ISETP.GT.AND P3, PT, R4.reuse, 0x8, P3 ;  /* 0x000000080400780c */ /* 0x040fe20001f64270 */
[----:B------:R-:W-:Y:S01]  /*3710*/  @P2 STG.E.U16 desc[UR12][R8.64+0x32], R39 ;  /* 0x0000322708002986 */ /* 0x000fe2000c10150c */
[----:B------:R-:W-:Y:S02]  /*3720*/  ISETP.GT.AND P0, PT, R4, 0x8, P0 ;  /* 0x000000080400780c */ /* 0x000fe40000704270 */
[----:B------:R-:W-:Y:S01]  /*3730*/  F2FP.F16.F32.PACK_AB R42, RZ, R42 ;  /* 0x0000002aff2a723e */ /* 0x000fe200000000ff */
[----:B------:R-:W-:Y:S01]  /*3740*/  @P4 STG.E.U16 desc[UR12][R6.64+0x40], R40 ;  /* 0x0000402806004986 */ /* 0x000fe2000c10150c */
[C---:B------:R-:W-:Y:S02]  /*3750*/  ISETP.GT.AND P4, PT, R3.reuse, 0x28, PT ;  /* 0x000000280300780c */ /* 0x040fe40003f84270 */
[----:B------:R-:W-:Y:S01]  /*3760*/  F2FP.F16.F32.PACK_AB R43, RZ, R43 ;  /* 0x0000002bff2b723e */ /* 0x000fe200000000ff */
[----:B------:R-:W-:Y:S01]  /*3770*/  @P5 STG.E.U16 desc[UR12][R6.64+0x42], R41 ;  /* 0x0000422906005986 */ /* 0x000fe2000c10150c */
[----:B------:R-:W-:-:S02]  /*3780*/  ISETP.GT.AND P5, PT, R3, 0x29, PT ;  /* 0x000000290300780c */ /* 0x000fc40003fa4270 */
[C---:B------:R-:W-:Y:S01]  /*3790*/  ISETP.GT.AND P1, PT, R4.reuse, RZ, P4 ;  /* 0x000000ff0400720c */ /* 0x040fe20002724270 */
[----:B------:R-:W-:Y:S01]  /*37a0*/  @P3 STG.E.U16 desc[UR12][R8.64+0x40], R42 ;  /* 0x0000402a08003986 */ /* 0x000fe2000c10150c */
[----:B------:R-:W-:Y:S02]  /*37b0*/  ISETP.GT.AND P6, PT, R4, RZ, P5 ;  /* 0x000000ff0400720c */ /* 0x000fe40002fc4270 */
[----:B------:R-:W-:Y:S01]  /*37c0*/  F2FP.F16.F32.PACK_AB R44, RZ, R44 ;  /* 0x0000002cff2c723e */ /* 0x000fe200000000ff */
[----:B------:R-:W-:Y:S01]  /*37d0*/  @P0 STG.E.U16 desc[UR12][R8.64+0x42], R43 ;  /* 0x0000422b08000986 */ /* 0x000fe2000c10150c */
[C---:B------:R-:W-:Y:S02]  /*37e0*/  ISETP.GT.AND P3, PT, R3.reuse, 0x30, PT ;  /* 0x000000300300780c */ /* 0x040fe40003f64270 */
[C---:B------:R-:W-:Y:S02]  /*37f0*/  ISETP.GT.AND P2, PT, R3.reuse, 0x31, PT ;  /* 0x000000310300780c */ /* 0x040fe40003f44270 */
[----:B------:R-:W-:-:S02]  /*3800*/  ISETP.GT.AND P0, PT, R3, 0x39, PT ;  /* 0x000000390300780c */ /* 0x000fc40003f04270 */
[C---:B------:R-:W-:Y:S01]  /*3810*/  ISETP.GT.AND P4, PT, R4.reuse, 0x8, P4 ;  /* 0x000000080400780c */ /* 0x040fe20002784270 */
[----:B------:R-:W-:Y:S01]  /*3820*/  @P1 STG.E.U16 desc[UR12][R6.64+0x50], R44 ;  /* 0x0000502c06001986 */ /* 0x000fe2000c10150c */
[----:B------:R-:W-:Y:S01]  /*3830*/  ISETP.GT.AND P1, PT, R3, 0x38, PT ;  /* 0x000000380300780c */ /* 0x000fe20003f24270 */
[----:B------:R-:W-:Y:S01]  /*3840*/  @P6 IMAD.MOV.U32 R2, RZ, RZ, R6 ;  /* 0x000000ffff026224 */ /* 0x000fe200078e0006 */
[----:B------:R-:W-:Y:S01]  /*3850*/  F2FP.F16.F32.PACK_AB R45, RZ, R45 ;  /* 0x0000002dff2d723e */ /* 0x000fe200000000ff */
[----:B------:R-:W-:Y:S01]  /*3860*/  @P6 IMAD.MOV.U32 R3, RZ, RZ, R7 ;  /* 0x000000ffff036224 */ /* 0x000fe200078e0007 */
[----:B------:R-:W-:Y:S02]  /*3870*/  F2FP.F16.F32.PACK_AB R46, RZ, R46 ;  /* 0x0000002eff2e723e */ /* 0x000fe400000000ff */
[----:B------:R-:W-:Y:S02]  /*3880*/  F2FP.F16.F32.PACK_AB R47, RZ, R47 ;  /* 0x0000002fff2f723e */ /* 0x000fe400000000ff */
[----:B------:R0:W-:Y:S01]  /*3890*/  @P6 STG.E.U16 desc[UR12][R2.64+0x52], R45 ;  /* 0x0000522d02006986 */ /* 0x0001e2000c10150c */
[----:B------:R-:W-:-:S02]  /*38a0*/  ISETP.GT.AND P6, PT, R4, 0x8, P5 ;  /* 0x000000080400780c */ /* 0x000fc40002fc4270 */
[C---:B------:R-:W-:Y:S02]  /*38b0*/  ISETP.GT.AND P5, PT, R4.reuse, RZ, P3 ;  /* 0x000000ff0400720c */ /* 0x040fe40001fa4270 */
[----:B------:R-:W-:Y:S02]  /*38c0*/  ISETP.GT.AND P3, PT, R4, 0x8, P3 ;  /* 0x000000080400780c */ /* 0x000fe40001f64270 */
[----:B------:R-:W-:Y:S02]  /*38d0*/  F2FP.F16.F32.PACK_AB R48, RZ, R48 ;  /* 0x00000030ff30723e */ /* 0x000fe400000000ff */
[----:B------:R-:W-:Y:S02]  /*38e0*/  F2FP.F16.F32.PACK_AB R49, RZ, R49 ;  /* 0x00000031ff31723e */ /* 0x000fe400000000ff */
[----:B------:R-:W-:Y:S01]  /*38f0*/  F2FP.F16.F32.PACK_AB R50, RZ, R50 ;  /* 0x00000032ff32723e */ /* 0x000fe200000000ff */
[----:B0-----:R-:W-:Y:S01]  /*3900*/  @P4 IMAD.MOV.U32 R2, RZ, RZ, R8 ;  /* 0x000000ffff024224 */ /* 0x001fe200078e0008 */
[----:B------:R-:W-:Y:S01]  /*3910*/  F2FP.F16.F32.PACK_AB R51, RZ, R51 ;  /* 0x00000033ff33723e */ /* 0x000fe200000000ff */
[----:B------:R-:W-:Y:S01]  /*3920*/  @P4 IMAD.MOV.U32 R3, RZ, RZ, R9 ;  /* 0x000000ffff034224 */ /* 0x000fe200078e0009 */
[----:B------:R-:W-:-:S02]  /*3930*/  F2FP.F16.F32.PACK_AB R52, RZ, R52 ;  /* 0x00000034ff34723e */ /* 0x000fc400000000ff */
[----:B------:R-:W-:Y:S02]  /*3940*/  F2FP.F16.F32.PACK_AB R53, RZ, R53 ;  /* 0x00000035ff35723e */ /* 0x000fe400000000ff */
[----:B------:R0:W-:Y:S01]  /*3950*/  @P4 STG.E.U16 desc[UR12][R2.64+0x50], R46 ;  /* 0x0000502e02004986 */ /* 0x0001e2000c10150c */
[C---:B------:R-:W-:Y:S02]  /*3960*/  ISETP.GT.AND P4, PT, R4.reuse, RZ, P2 ;  /* 0x000000ff0400720c */ /* 0x040fe40001784270 */
[----:B------:R-:W-:Y:S02]  /*3970*/  ISETP.GT.AND P2, PT, R4, 0x8, P2 ;  /* 0x000000080400780c */ /* 0x000fe40001744270 */
[----:B------:R-:W-:Y:S01]  /*3980*/  F2FP.F16.F32.PACK_AB R54, RZ, R54 ;  /* 0x00000036ff36723e */ /* 0x000fe200000000ff */
[----:B0-----:R-:W-:Y:S02]  /*3990*/  @P6 IMAD.MOV.U32 R2, RZ, RZ, R8 ;  /* 0x000000ffff026224 */ /* 0x001fe400078e0008 */
[----:B------:R-:W-:-:S05]  /*39a0*/  @P6 IMAD.MOV.U32 R3, RZ, RZ, R9 ;  /* 0x000000ffff036224 */ /* 0x000fca00078e0009 */
[----:B------:R0:W-:Y:S01]  /*39b0*/  @P6 STG.E.U16 desc[UR12][R2.64+0x52], R47 ;  /* 0x0000522f02006986 */ /* 0x0001e2000c10150c */
[C---:B------:R-:W-:Y:S02]  /*39c0*/  ISETP.GT.AND P6, PT, R4.reuse, RZ, P0 ;  /* 0x000000ff0400720c */ /* 0x040fe400007c4270 */
[----:B------:R-:W-:Y:S01]  /*39d0*/  ISETP.GT.AND P0, PT, R4, 0x8, P0 ;  /* 0x000000080400780c */ /* 0x000fe20000704270 */
[----:B0-----:R-:W-:Y:S02]  /*39e0*/  @P5 IMAD.MOV.U32 R2, RZ, RZ, R6 ;  /* 0x000000ffff025224 */ /* 0x001fe400078e0006 */
[----:B------:R-:W-:-:S05]  /*39f0*/  @P5 IMAD.MOV.U32 R3, RZ, RZ, R7 ;  /* 0x000000ffff035224 */ /* 0x000fca00078e0007 */
[----:B------:R0:W-:Y:S01]  /*3a00*/  @P5 STG.E.U16 desc[UR12][R2.64+0x60], R48 ;  /* 0x0000603002005986 */ /* 0x0001e2000c10150c */
[C---:B------:R-:W-:Y:S02]  /*3a10*/  ISETP.GT.AND P5, PT, R4.reuse, RZ, P1 ;  /* 0x000000ff0400720c */ /* 0x040fe40000fa4270 */
[----:B------:R-:W-:Y:S01]  /*3a20*/  ISETP.GT.AND P1, PT, R4, 0x8, P1 ;  /* 0x000000080400780c */ /* 0x000fe20000f24270 */
[----:B0-----:R-:W-:Y:S02]  /*3a30*/  @P4 IMAD.MOV.U32 R2, RZ, RZ, R6 ;  /* 0x000000ffff024224 */ /* 0x001fe400078e0006 */
[----:B------:R-:W-:-:S05]  /*3a40*/  @P4 IMAD.MOV.U32 R3, RZ, RZ, R7 ;  /* 0x000000ffff034224 */ /* 0x000fca00078e0007 */
[----:B------:R0:W-:Y:S02]  /*3a50*/  @P4 STG.E.U16 desc[UR12][R2.64+0x62], R49 ;  /* 0x0000623102004986 */ /* 0x0001e4000c10150c */
        /* <DEDUP_REMOVED lines=8> */
[----:B------:R0:W-:Y:S04]  /*3ae0*/  @P5 STG.E.U16 desc[UR12][R2.64+0x70], R52 ;  /* 0x0000703402005986 */ /* 0x0001e8000c10150c */
[----:B------:R1:W-:Y:S01]  /*3af0*/  @P6 STG.E.U16 desc[UR12][R6.64+0x72], R53 ;  /* 0x0000723506006986 */ /* 0x0003e2000c10150c */
[----:B0-----:R-:W-:Y:S02]  /*3b00*/  @P1 IMAD.MOV.U32 R2, RZ, RZ, R8 ;  /* 0x000000ffff021224 */ /* 0x001fe400078e0008 */
[----:B------:R-:W-:-:S05]  /*3b10*/  @P1 IMAD.MOV.U32 R3, RZ, RZ, R9 ;  /* 0x000000ffff031224 */ /* 0x000fca00078e0009 */
[----:B------:R1:W-:Y:S01]  /*3b20*/  @P1 STG.E.U16 desc[UR12][R2.64+0x70], R54 ;  /* 0x0000703602001986 */ /* 0x0003e2000c10150c */
[----:B------:R-:W-:Y:S05]  /*3b30*/  @!P0 EXIT ;  /* 0x000000000000894d */ /* 0x000fea0003800000 */
[----:B------:R-:W-:-:S05]  /*3b40*/  F2FP.F16.F32.PACK_AB R0, RZ, R0 ;  /* 0x00000000ff00723e */ /* 0x000fca00000000ff */
[----:B------:R-:W-:Y:S01]  /*3b50*/  STG.E.U16 desc[UR12][R8.64+0x72], R0 ;  /* 0x0000720008007986 */ /* 0x000fe2000c10150c */
[----:B------:R-:W-:Y:S05]  /*3b60*/  EXIT ;  /* 0x000000000000794d */ /* 0x000fea0003800000 */
.L_x_14:
[----:B------:R-:W-:-:S13]  /*3b70*/  ISETP.NE.AND P0, PT, R15, RZ, PT ;  /* 0x000000ff0f00720c */ /* 0x000fda0003f05270 */
[----:B------:R-:W-:Y:S05]  /*3b80*/  @P0 EXIT ;  /* 0x000000000000094d */ /* 0x000fea0003800000 */
[----:B------:R-:W-:Y:S01]  /*3b90*/  ELECT P0, URZ, PT ;  /* 0x00000000003f782f */ /* 0x000fe20003800000 */
[----:B------:R-:W-:-:S12]  /*3ba0*/  BSSY B0, `(.L_x_89) ;  /* 0x0000073000007945 */ /* 0x000fd80003800000 */
[----:B------:R-:W-:Y:S05]  /*3bb0*/  @!P0 BRA `(.L_x_90) ;  /* 0x0000000400c48947 */ /* 0x000fea0003800000 */
[----:B------:R-:W-:-:S13]  /*3bc0*/  ISETP.GE.AND P0, PT, R11, 0x1, PT ;  /* 0x000000010b00780c */ /* 0x000fda0003f06270 */
[----:B------:R-:W-:Y:S05]  /*3bd0*/  @!P0 BRA `(.L_x_90) ;  /* 0x0000000400bc8947 */ /* 0x000fea0003800000 */
[----:B------:R-:W0:Y:S01]  /*3be0*/  S2R R3, SR_CgaCtaId ;  /* 0x0000000000037919 */ /* 0x000e220000008800 */
[----:B------:R-:W-:Y:S01]  /*3bf0*/  IMAD.SHL.U32 R23, R7, 0x40, RZ ;  /* 0x0000004007177824 */ /* 0x000fe200078e00ff */
[----:B------:R-:W-:Y:S01]  /*3c00*/  ULDC UR4, c[0x0][0x384] ;  /* 0x0000e10000047ab9 */ /* 0x000fe20000000800 */
[----:B------:R-:W-:Y:S01]  /*3c10*/  LOP3.LUT P0, RZ, R6, 0x1f, RZ, 0xc0, !PT ;  /* 0x0000001f06ff7812 */ /* 0x000fe2000780c0ff */
[----:B------:R-:W-:Y:S01]  /*3c20*/  ULDC UR5, c[0x0][0x388] ;  /* 0x0000e20000057ab9 */ /* 0x000fe20000000800 */
[C---:B------:R-:W-:Y:S01]  /*3c30*/  ISETP.NE.AND P1, PT, R10.reuse, RZ, PT ;  /* 0x000000ff0a00720c */ /* 0x040fe20003f25270 */
[----:B------:R-:W-:Y:S01]  /*3c40*/  IMAD.MOV.U32 R5, RZ, RZ, 0x1 ;  /* 0x00000001ff057424 */ /* 0x000fe200078e00ff */
[----:B------:R-:W-:Y:S02]  /*3c50*/  ISETP.NE.OR P0, PT, R10, RZ, !P0 ;  /* 0x000000ff0a00720c */ /* 0x000fe40004705670 */
[----:B------:R-:W-:Y:S02]  /*3c60*/  CS2R R6, SRZ ;  /* 0x0000000000067805 */ /* 0x000fe4000001ff00 */
[----:B------:R-:W-:Y:S01]  /*3c70*/  LOP3.LUT R20, R4, 0x2, RZ, 0xfc, !PT ;  /* 0x0000000204147812 */ /* 0x000fe200078efcff */
[----:B------:R-:W-:-:S02]  /*3c80*/  IMAD.MOV.U32 R15, RZ, RZ, RZ ;  /* 0x000000ffff0f7224 */ /* 0x000fc400078e00ff */
[----:B------:R-:W-:Y:S02]  /*3c90*/  IMAD.MOV.U32 R8, RZ, RZ, RZ ;  /* 0x000000ffff087224 */ /* 0x000fe400078e00ff */
[----:B0----5:R-:W-:-:S05]  /*3ca0*/  IMAD.SHL.U32 R0, R3, 0x20, RZ ;  /* 0x0000002003007824 */ /* 0x021fca00078e00ff */
[----:B---3--:R-:W-:Y:S01]  /*3cb0*/  LOP3.LUT R2, R0, 0x20, RZ, 0xc0, !PT ;  /* 0x0000002000027812 */ /* 0x008fe200078ec0ff */
[----:B------:R-:W-:-:S04]  /*3cc0*/  IMAD R0, R16, R17, RZ ;  /* 0x0000001110007224 */ /* 0x000fc800078e02ff */
[----:B------:R-:W-:Y:S02]  /*3cd0*/  IMAD R9, R9, 0x40, R2 ;  /* 0x0000004009097824 */ /* 0x000fe400078e0202 */
[----:B------:R-:W-:Y:S02]  /*3ce0*/  IMAD.SHL.U32 R2, R3, 0x800, RZ ;  /* 0x0000080003027824 */ /* 0x000fe400078e00ff */
[----:B------:R-:W-:-:S03]  /*3cf0*/  IMAD.HI.U32 R3, R23, UR4, RZ ;  /* 0x0000000417037c27 */ /* 0x000fc6000f8e00ff */
[----:B------:R-:W-:Y:S01]  /*3d00*/  LOP3.LUT R2, R2, 0x800, RZ, 0xc0, !PT ;  /* 0x0000080002027812 */ /* 0x000fe200078ec0ff */
[----:B------:R-:W-:Y:S01]  /*3d10*/  IMAD R0, R13, R0, 0x1 ;  /* 0x000000010d007424 */ /* 0x000fe200078e0200 */
[----:B------:R-:W-:-:S07]  /*3d20*/  SHF.R.U32.HI R3, RZ, UR5, R3 ;  /* 0x00000005ff037c19 */ /* 0x000fce0008011603 */
.L_x_94:
[----:B------:R-:W0:Y:S01]  /*3d30*/  S2R R17, SR_CgaCtaId ;  /* 0x0000000000117919 */ /* 0x000e220000008800 */
[----:B------:R-:W-:-:S04]  /*3d40*/  MOV R10, 0x400 ;  /* 0x00000400000a7802 */ /* 0x000fc80000000f00 */
[----:B0-----:R-:W-:Y:S02]  /*3d50*/  LEA R14, R17, R10, 0x18 ;  /* 0x0000000a110e7211 */ /* 0x001fe400078ec0ff */
[----:B------:R-:W-:-:S03]  /*3d60*/  SHF.L.U32 R10, R5, 0x1f, RZ ;  /* 0x0000001f050a7819 */ /* 0x000fc600000006ff */
[----:B------:R-:W-:-:S07]  /*3d70*/  IMAD R21, R7, 0x8, R14 ;  /* 0x0000000807157824 */ /* 0x000fce00078e020e */
.L_x_91:
[----:B0-----:R0:W1:Y:S02]  /*3d80*/  SYNCS.PHASECHK.TRANS64.TRYWAIT P2, [R21+URZ+0x38070], R10 ;  /* 0x0380700a150075a7 */ /* 0x001064000804017f */
[----:B-1----:R-:W-:Y:S05]  /*3d90*/  @!P2 NANOSLEEP.SYNCS 0x989680 ;  /* 0x009896800000a95d */ /* 0x002fea0003900000 */
[----:B------:R-:W1:Y:S02]  /*3da0*/  @!P2 SYNCS.PHASECHK.TRANS64 P2, [R21+URZ+0x38070], R10 ;  /* 0x0380700a1500a5a7 */ /* 0x000e64000804007f */
[----:B-1----:R-:W-:Y:S05]  /*3db0*/  @!P2 BRA `(.L_x_91) ;  /* 0xfffffffc00f0a947 */ /* 0x002fea000383ffff */
[----:B0-----:R-:W0:Y:S02]  /*3dc0*/  @!P1 LDC R10, c[0x0][0x500] ;  /* 0x00014000ff0a9b82 */ /* 0x001e240000000800 */
[----:B0-----:R0:W-:Y:S02]  /*3dd0*/  @!P1 SYNCS.ARRIVE.TRANS64 RZ, [R21+URZ+0x38000], R10 ;  /* 0x0380000a15ff99a7 */ /* 0x0011e4000800003f */
[----:B0-----:R-:W-:-:S04]  /*3de0*/  PRMT R10, R20, 0x9910, RZ ;  /* 0x00009910140a7816 */ /* 0x001fc800000000ff */
[----:B------:R-:W-:-:S13]  /*3df0*/  ISETP.NE.AND P2, PT, R10, 0x2, PT ;  /* 0x000000020a00780c */ /* 0x000fda0003f45270 */
[----:B------:R-:W-:Y:S05]  /*3e00*/  @P2 BRA `(.L_x_92) ;  /* 0x0000000000042947 */ /* 0x000fea0003800000 */
[----:B------:R-:W-:Y:S01]  /*3e10*/  BPT.TRAP 0x1 ;  /* 0x000000040000795c */ /* 0x000fe20000300000 */
.L_x_92:
[----:B------:R-:W-:Y:S05]  /*3e20*/  @P0 BRA `(.L_x_93) ;  /* 0x0000000000040947 */ /* 0x000fea0003800000 */
[----:B------:R-:W-:Y:S01]  /*3e30*/  BPT.TRAP 0x1 ;  /* 0x000000040000795c */ /* 0x000fe20000300000 */
.L_x_93:
[----:B------:R-:W0:Y:S01]  /*3e40*/  LDC R12, c[0x0][0x380] ;  /* 0x0000e000ff0c7b82 */ /* 0x000e220000000800 */
[----:B------:R-:W-:Y:S01]  /*3e50*/  R2UR UR4, R3 ;  /* 0x00000000030472ca */ /* 0x000fe200000e0000 */
[----:B------:R-:W-:Y:S01]  /*3e60*/  ULDC UR20, c[0x0][0x38c] ;  /* 0x0000e30000147ab9 */ /* 0x000fe20000000800 */
[----:B------:R-:W-:Y:S01]  /*3e70*/  R2UR UR5, R23 ;  /* 0x00000000170572ca */ /* 0x000fe200000e0000 */
[----:B------:R-:W-:Y:S01]  /*3e80*/  UISETP.NE.AND UP0, UPT, UR20, 0x1, UPT ;  /* 0x000000011400788c */ /* 0x000fe2000bf05270 */
[----:B------:R-:W-:Y:S01]  /*3e90*/  IMAD R10, R7, 0x1000, R2 ;  /* 0x00001000070a7824 */ /* 0x000fe200078e0202 */
[----:B------:R-:W-:Y:S01]  /*3ea0*/  R2UR UR17, R21 ;  /* 0x00000000151172ca */ /* 0x000fe200000e0000 */
[----:B------:R-:W-:Y:S01]  /*3eb0*/  VIADD R0, R0, 0xffffffff ;  /* 0xffffffff00007836 */ /* 0x000fe20000000000 */
[----:B------:R-:W1:Y:S01]  /*3ec0*/  LDC.64 R16, c[0x0][0x3b8] ;  /* 0x0000ee00ff107b82 */ /* 0x000e620000000a00 */
[----:B------:R-:W-:Y:S01]  /*3ed0*/  IMAD R10, R10, 0x2, R14 ;  /* 0x000000020a0a7824 */ /* 0x000fe200078e020e */
[C---:B------:R-:W-:Y:S01]  /*3ee0*/  R2UR UR18, R8.reuse ;  /* 0x00000000081272ca */ /* 0x040fe200000e0000 */
[----:B------:R-:W-:Y:S01]  /*3ef0*/  VIADD R8, R8, 0x1 ;  /* 0x0000000108087836 */ /* 0x000fe20000000000 */
[----:B------:R-:W-:Y:S01]  /*3f00*/  R2UR UR9, R14 ;  /* 0x000000000e0972ca */ /* 0x000fe200000e0000 */
[----:B------:R-:W-:Y:S01]  /*3f10*/  ULDC.64 UR24, c[0x0][0x198] ;  /* 0x0000660000187ab9 */ /* 0x000fe20000000a00 */
[----:B------:R-:W-:Y:S01]  /*3f20*/  R2UR UR8, R10 ;  /* 0x000000000a0872ca */ /* 0x000fe200000e0000 */
[----:B------:R-:W-:Y:S01]  /*3f30*/  @UP0 ULDC.64 UR10, c[0x0][0x390] ;  /* 0x0000e400000a0ab9 */ /* 0x000fe20000000a00 */
[----:B------:R-:W1:Y:S01]  /*3f40*/  LDC.64 R18, c[0x0][0x3d8] ;  /* 0x0000f600ff127b82 */ /* 0x000e620000000a00 */
[----:B------:R-:W-:Y:S01]  /*3f50*/  R2UR UR16, R7 ;  /* 0x00000000071072ca */ /* 0x000fe200000e0000 */
[----:B------:R-:W-:Y:S01]  /*3f60*/  ULDC.64 UR14, c[0x0][0x3b0] ;  /* 0x0000ec00000e7ab9 */ /* 0x000fe20000000a00 */
[----:B------:R-:W-:Y:S01]  /*3f70*/  R2UR UR12, R15 ;  /* 0x000000000f0c72ca */ /* 0x000fe200000e0000 */
[----:B------:R-:W-:Y:S01]  /*3f80*/  ULDC.64 UR22, c[0x0][0x3d0] ;  /* 0x0000f40000167ab9 */ /* 0x000fe20000000a00 */
[----:B------:R-:W-:Y:S01]  /*3f90*/  R2UR UR13, R6 ;  /* 0x00000000060d72ca */ /* 0x000fe200000e0000 */
[----:B------:R-:W-:Y:S01]  /*3fa0*/  UIADD3 UR17, UR17, 0x38000, URZ ;  /* 0x0003800011117890 */ /* 0x000fe2000fffe03f */
[----:B------:R-:W-:Y:S01]  /*3fb0*/  ISETP.GT.AND P5, PT, R0, 0x1, PT ;  /* 0x000000010000780c */ /* 0x000fe20003fa4270 */
[----:B------:R-:W2:Y:S01]  /*3fc0*/  LDC R21, c[0x0][0x3c8] ;  /* 0x0000f200ff157b82 */ /* 0x000ea20000000800 */
[----:B0-----:R-:W-:Y:S01]  /*3fd0*/  ISETP.NE.AND P2, PT, R12, 0x1, PT ;  /* 0x000000010c00780c */ /* 0x001fe20003f45270 */
[----:B------:R-:W-:Y:S01]  /*3fe0*/  USHF.L.U32 UR18, UR18, 0x6, URZ ;  /* 0x0000000612127899 */ /* 0x000fe2000800063f */
[----:B------:R-:W-:Y:S01]  /*3ff0*/  VIADD R7, R7, 0x1 ;  /* 0x0000000107077836 */ /* 0x000fe20000000000 */
[----:B------:R-:W-:-:S02]  /*4000*/  UIADD3 UR8, UR8, 0x1c000, URZ ;  /* 0x0001c00008087890 */ /* 0x000fc4000fffe03f */
[----:B------:R-:W-:Y:S02]  /*4010*/  ULEA UR16, UR16, UR9, 0xd ;  /* 0x0000000910107291 */ /* 0x000fe4000f8e683f */
[----:B------:R-:W-:Y:S01]  /*4020*/  ISETP.NE.AND P4, PT, R7, 0xe, PT ;  /* 0x0000000e0700780c */ /* 0x000fe20003f85270 */
[----:B------:R-:W-:Y:S01]  /*4030*/  UMOV UR26, 0x30000 ;  /* 0x00030000001a7882 */ /* 0x000fe20000000000 */
[----:B------:R-:W-:Y:S01]  /*4040*/  UMOV UR28, 0x0 ;  /* 0x00000000001c7882 */ /* 0x000fe20000000000 */
[----:B------:R-:W-:Y:S01]  /*4050*/  UMOV UR29, 0x10000000 ;  /* 0x10000000001d7882 */ /* 0x000fe20000000000 */
[----:B------:R-:W-:Y:S01]  /*4060*/  UMOV UR9, UR17 ;  /* 0x0000001100097c82 */ /* 0x000fe20008000000 */
[----:B------:R-:W-:Y:S01]  /*4070*/  SEL R14, RZ, 0x1, P4 ;  /* 0x00000001ff0e7807 */ /* 0x000fe20002000000 */
[----:B------:R-:W-:Y:S01]  /*4080*/  @P2 IMAD.U32 R22, RZ, RZ, UR4 ;  /* 0x00000004ff162e24 */ /* 0x000fe2000f8e00ff */
[----:B------:R-:W-:Y:S01]  /*4090*/  UIADD3 UR4, UP1, UR24, 0xf0, URZ ;  /* 0x000000f018047890 */ /* 0x000fe2000ff3e03f */
[----:B-1----:R-:W-:Y:S01]  /*40a0*/  IMAD R10, R15, R16, R18 ;  /* 0x000000100f0a7224 */ /* 0x002fe200078e0212 */
[----:B------:R-:W-:Y:S01]  /*40b0*/  UIADD3 UR24, UP2, UR24, 0x1f0, URZ ;  /* 0x000001f018187890 */ /* 0x000fe2000ff5e03f */
[----:B------:R-:W-:Y:S01]  /*40c0*/  IMAD R17, R6, R17, R19 ;  /* 0x0000001106117224 */ /* 0x000fe200078e0213 */
[----:B------:R-:W-:-:S02]  /*40d0*/  @P2 R2UR UR5, R22 ;  /* 0x00000000160522ca */ /* 0x000fc400000e0000 */
[----:B------:R-:W-:Y:S02]  /*40e0*/  ISETP.NE.AND P2, PT, R8, R13, PT ;  /* 0x0000000d0800720c */ /* 0x000fe40003f45270 */
[----:B------:R-:W-:Y:S02]  /*40f0*/  PRMT R10, R10, 0x40, R17 ;  /* 0x000000400a0a7816 */ /* 0x000fe40000000011 */
[----:B------:R-:W-:Y:S02]  /*4100*/  LOP3.LUT R5, R5, R14, RZ, 0x3c, !PT ;  /* 0x0000000e05057212 */ /* 0x000fe400078e3cff */
[----:B------:R-:W-:Y:S02]  /*4110*/  SEL R8, R8, RZ, P2 ;  /* 0x000000ff08087207 */ /* 0x000fe40001000000 */
[----:B------:R-:W-:-:S03]  /*4120*/  SEL R7, R7, RZ, P4 ;  /* 0x000000ff07077207 */ /* 0x000fc60002000000 */
[----:B------:R-:W-:Y:S02]  /*4130*/  UIADD3 UR6, -UR5, URZ, URZ ;  /* 0x0000003f05067290 */ /* 0x000fe4000fffe13f */
[----:B------:R-:W-:-:S04]  /*4140*/  UMOV UR21, UR5 ;  /* 0x0000000500157c82 */ /* 0x000fc80008000000 */
[----:B------:R-:W-:Y:S01]  /*4150*/  IMAD R12, R12, UR6, R23 ;  /* 0x000000060c0c7c24 */ /* 0x000fe2000f8e0217 */
[----:B------:R-:W-:-:S03]  /*4160*/  UIMAD.WIDE.U32 UR6, UR5, UR10, URZ ;  /* 0x0000000a050672a5 */ /* 0x000fc6000f8e003f */
[----:B------:R-:W-:Y:S01]  /*4170*/  UMOV UR10, UR18 ;  /* 0x00000012000a7c82 */ /* 0x000fe20008000000 */
[----:B------:R-:W-:Y:S01]  /*4180*/  @UP0 USHF.R.U32.HI UR21, URZ, UR11, UR7 ;  /* 0x0000000b3f150299 */ /* 0x000fe20008011607 */
[----:B------:R-:W-:Y:S01]  /*4190*/  R2UR UR19, R12 ;  /* 0x000000000c1372ca */ /* 0x000fe200000e0000 */
[----:B------:R-:W-:Y:S01]  /*41a0*/  VIADD R12, R15, 0x1 ;  /* 0x000000010f0c7836 */ /* 0x000fe20000000000 */
[----:B------:R-:W-:Y:S01]  /*41b0*/  R2UR UR7, R10 ;  /* 0x000000000a0772ca */ /* 0x000fe200000e0000 */
[----:B------:R-:W-:Y:S01]  /*41c0*/  @P2 IMAD.MOV R12, RZ, RZ, R15 ;  /* 0x000000ffff0c2224 */ /* 0x000fe200078e020f */
[----:B------:R-:W-:Y:S01]  /*41d0*/  UIADD3 UR6, -UR21, URZ, URZ ;  /* 0x0000003f15067290 */ /* 0x000fe2000fffe13f */
[----:B------:R-:W-:Y:S01]  /*41e0*/  R2UR UR11, R9 ;  /* 0x00000000090b72ca */ /* 0x000fe200000e0000 */
[----:B------:R-:W-:Y:S02]  /*41f0*/  VIADD R10, R6, 0x1 ;  /* 0x00000001060a7836 */ /* 0x000fe40000000000 */
[----:B------:R-:W-:Y:S01]  /*4200*/  UIMAD UR20, UR20, UR6, UR5 ;  /* 0x00000006141472a4 */ /* 0x000fe2000f8e0205 */
[----:B--2---:R-:W-:Y:S01]  /*4210*/  ISETP.NE.AND P3, PT, R12, R21, PT ;  /* 0x000000150c00720c */ /* 0x004fe20003f65270 */
[----:B------:R-:W-:-:S02]  /*4220*/  UIADD3.X UR5, URZ, UR25, URZ, UP1, !UPT ;  /* 0x000000193f057290 */ /* 0x000fc40008ffe43f */
[----:B------:R-:W-:Y:S01]  /*4230*/  UIMAD UR20, UR20, UR15, UR23 ;  /* 0x0000000f141472a4 */ /* 0x000fe2000f8e0217 */
[----:B------:R-:W-:Y:S01]  /*4240*/  SEL R15, R12, RZ, P3 ;  /* 0x000000ff0c0f7207 */ /* 0x000fe20001800000 */
[----:B------:R-:W-:Y:S02]  /*4250*/  UIMAD UR19, UR19, UR14, UR22 ;  /* 0x0000000e131372a4 */ /* 0x000fe4000f8e0216 */
[----:B------:R-:W-:Y:S02]  /*4260*/  UPRMT UR6, UR7, 0x5410, URZ ;  /* 0x0000541007067896 */ /* 0x000fe4000800003f */
[----:B------:R-:W-:-:S04]  /*4270*/  UIADD3.X UR25, URZ, UR25, URZ, UP2, !UPT ;  /* 0x000000193f197290 */ /* 0x000fc800097fe43f */
[----:B------:R-:W-:-:S03]  /*4280*/  @P3 IMAD.MOV R10, RZ, RZ, R6 ;  /* 0x000000ffff0a3224 */ /* 0x000fc600078e0206 */
[----:B------:R0:W-:Y:S01]  /*4290*/  UTMALDG.4D.IM2COL [UR16], [UR4], UR6 ;  /* 0x00000010040073b4 */ /* 0x0001e20008058006 */
[----:B------:R-:W-:Y:S01]  /*42a0*/  IMAD.MOV.U32 R6, RZ, RZ, R10 ;  /* 0x000000ffff067224 */ /* 0x000fe200078e000a */
[----:B------:R0:W-:Y:S02]  /*42b0*/  UTMALDG.4D.MULTICAST [UR8], [UR24], UR26, desc[UR28] ;  /* 0x00001c08180073b4 */ /* 0x0001e4000801981a */
[----:B0-----:R-:W-:Y:S05]  /*42c0*/  @P5 BRA `(.L_x_94) ;  /* 0xfffffff800985947 */ /* 0x001fea000383ffff */
.L_x_90:
[----:B------:R-:W-:Y:S05]  /*42d0*/  BSYNC B0 ;  /* 0x0000000000007941 */ /* 0x000fea0003800000 */
.L_x_89:
[----:B------:R-:W-:Y:S01]  /*42e0*/  ISETP.GE.U32.AND P0, PT, R11, 0xe, PT ;  /* 0x0000000e0b00780c */ /* 0x000fe20003f06070 */
[----:B------:R-:W-:-:S12]  /*42f0*/  IMAD.MOV.U32 R5, RZ, RZ, 0x1 ;  /* 0x00000001ff057424 */ /* 0x000fd800078e00ff */
[----:B------:R-:W-:Y:S05]  /*4300*/  @!P0 BRA `(.L_x_95) ;  /* 0x00000000001c8947 */ /* 0x000fea0003800000 */
[----:B---3-5:R-:W-:-:S05]  /*4310*/  SHF.R.U32.HI R2, RZ, 0x1, R11 ;  /* 0x00000001ff027819 */ /* 0x028fca000001160b */
[----:B------:R-:W-:-:S05]  /*4320*/  IMAD.WIDE.U32 R2, R2, -0x6db6db6d, RZ ;  /* 0x9249249302027825 */ /* 0x000fca00078e00ff */
[----:B------:R-:W-:-:S04]  /*4330*/  SHF.R.U32.HI R0, RZ, 0x2, R3 ;  /* 0x00000002ff007819 */ /* 0x000fc80000011603 */
[----:B------:R-:W-:-:S04]  /*4340*/  LOP3.LUT R0, R0, 0x1, RZ, 0xc0, !PT ;  /* 0x0000000100007812 */ /* 0x000fc800078ec0ff */
[----:B------:R-:W-:-:S04]  /*4350*/  ISETP.NE.U32.AND P0, PT, R0, 0x1, PT ;  /* 0x000000010000780c */ /* 0x000fc80003f05070 */
[----:B------:R-:W-:-:S04]  /*4360*/  ISETP.NE.U32.AND.EX P0, PT, RZ, RZ, PT, P0 ;  /* 0x000000ffff00720c */ /* 0x000fc80003f05100 */
[----:B------:R-:W-:-:S09]  /*4370*/  SEL R5, RZ, 0x1, !P0 ;  /* 0x00000001ff057807 */ /* 0x000fd20004000000 */
.L_x_95:
[----:B------:R-:W-:Y:S05]  /*4380*/  WARPSYNC.ALL ;  /* 0x0000000000007948 */ /* 0x000fea0003800000 */
[----:B------:R-:W-:-:S13]  /*4390*/  ELECT P0, URZ, PT ;  /* 0x00000000003f782f */ /* 0x000fda0003800000 */
[----:B------:R-:W-:Y:S05]  /*43a0*/  @!P0 EXIT ;  /* 0x000000000000894d */ /* 0x000fea0003800000 */
[----:B------:R-:W-:-:S04]  /*43b0*/  LOP3.LUT R4, R4, 0x2, RZ, 0xfc, !PT ;  /* 0x0000000204047812 */ /* 0x000fc800078efcff */
[----:B------:R-:W-:-:S13]  /*43c0*/  ISETP.NE.AND P0, PT, R4, 0x3, PT ;  /* 0x000000030400780c */ /* 0x000fda0003f05270 */
[----:B------:R-:W-:Y:S05]  /*43d0*/  @!P0 BRA `(.L_x_96) ;  /* 0x0000000000048947 */ /* 0x000fea0003800000 */
[----:B------:R-:W-:Y:S01]  /*43e0*/  BPT.TRAP 0x1 ;  /* 0x000000040000795c */ /* 0x000fe20000300000 */
.L_x_96:
[----:B------:R-:W0:Y:S01]  /*43f0*/  S2R R7, SR_CgaCtaId ;  /* 0x0000000000077919 */ /* 0x000e220000008800 */
[----:B---3-5:R-:W-:Y:S02]  /*4400*/  SHF.R.U32.HI R2, RZ, 0x1, R11 ;  /* 0x00000001ff027819 */ /* 0x028fe4000001160b */
[----:B------:R-:W-:-:S03]  /*4410*/  MOV R0, 0x400 ;  /* 0x0000040000007802 */ /* 0x000fc60000000f00 */
[----:B------:R-:W-:-:S05]  /*4420*/  IMAD.WIDE.U32 R2, R2, -0x6db6db6d, RZ ;  /* 0x9249249302027825 */ /* 0x000fca00078e00ff */
[----:B------:R-:W-:Y:S02]  /*4430*/  SHF.R.U32.HI R2, RZ, 0x2, R3 ;  /* 0x00000002ff027819 */ /* 0x000fe40000011603 */
[----:B------:R-:W-:-:S03]  /*4440*/  SHF.L.U32 R3, R5, 0x1f, RZ ;  /* 0x0000001f05037819 */ /* 0x000fc600000006ff */
[----:B------:R-:W-:Y:S01]  /*4450*/  IMAD R11, R2, -0xe, R11 ;  /* 0xfffffff2020b7824 */ /* 0x000fe200078e020b */
[----:B0-----:R-:W-:-:S05]  /*4460*/  LEA R0, R7, R0, 0x18 ;  /* 0x0000000007007211 */ /* 0x001fca00078ec0ff */
[----:B------:R-:W-:-:S04]  /*4470*/  VIADD R0, R0, 0x38070 ;  /* 0x0003807000007836 */ /* 0x000fc80000000000 */
[----:B------:R-:W-:-:S07]  /*4480*/  IMAD R2, R11, 0x8, R0 ;  /* 0x000000080b027824 */ /* 0x000fce00078e0200 */
.L_x_97:
[----:B0-----:R0:W1:Y:S02]  /*4490*/  SYNCS.PHASECHK.TRANS64.TRYWAIT P0, [R2+URZ], R3 ;  /* 0x00000003020075a7 */ /* 0x001064000800017f */
[----:B-1----:R-:W-:Y:S05]  /*44a0*/  @!P0 NANOSLEEP.SYNCS 0x989680 ;  /* 0x009896800000895d */ /* 0x002fea0003900000 */
[----:B------:R-:W1:Y:S02]  /*44b0*/  @!P0 SYNCS.PHASECHK.TRANS64 P0, [R2+URZ], R3 ;  /* 0x00000003020085a7 */ /* 0x000e64000800007f */
[----:B-1----:R-:W-:Y:S05]  /*44c0*/  @!P0 BRA `(.L_x_97) ;  /* 0xfffffffc00f08947 */ /* 0x002fea000383ffff */
[----:B------:R-:W-:-:S05]  /*44d0*/  VIADD R11, R11, 0x1 ;  /* 0x000000010b0b7836 */ /* 0x000fca0000000000 */
[----:B------:R-:W-:-:S04]  /*44e0*/  ISETP.NE.AND P0, PT, R11, 0xe, PT ;  /* 0x0000000e0b00780c */ /* 0x000fc80003f05270 */
[----:B0-----:R-:W-:Y:S02]  /*44f0*/  SEL R2, RZ, 0x1, P0 ;  /* 0x00000001ff027807 */ /* 0x001fe40000000000 */
[----:B------:R-:W-:Y:S02]  /*4500*/  SEL R11, R11, RZ, P0 ;  /* 0x000000ff0b0b7207 */ /* 0x000fe40000000000 */
[----:B------:R-:W-:-:S03]  /*4510*/  LOP3.LUT R5, R5, R2, RZ, 0x3c, !PT ;  /* 0x0000000205057212 */ /* 0x000fc600078e3cff */
[----:B------:R-:W-:Y:S01]  /*4520*/  IMAD R2, R11, 0x8, R0 ;  /* 0x000000080b027824 */ /* 0x000fe200078e0200 */
[----:B------:R-:W-:-:S07]  /*4530*/  SHF.L.U32 R3, R5, 0x1f, RZ ;  /* 0x0000001f05037819 */ /* 0x000fce00000006ff */
.L_x_98:
        /* <DEDUP_REMOVED lines=11> */
.L_x_99:
        /* <DEDUP_REMOVED lines=11> */
.L_x_100:
        /* <DEDUP_REMOVED lines=11> */
.L_x_101:
        /* <DEDUP_REMOVED lines=11> */
.L_x_102:
        /* <DEDUP_REMOVED lines=11> */
.L_x_103:
        /* <DEDUP_REMOVED lines=11> */
.L_x_104:
        /* <DEDUP_REMOVED lines=11> */
.L_x_105:
        /* <DEDUP_REMOVED lines=11> */
.L_x_106:
        /* <DEDUP_REMOVED lines=11> */
.L_x_107:
        /* <DEDUP_REMOVED lines=11> */
.L_x_108:
        /* <DEDUP_REMOVED lines=11> */
.L_x_109:
        /* <DEDUP_REMOVED lines=11> */
.L_x_110:
[----:B0-----:R0:W1:Y:S02]  /*4d80*/  SYNCS.PHASECHK.TRANS64.TRYWAIT P0, [R11+URZ], R0 ;  /* 0x000000000b0075a7 */ /* 0x001064000800017f */
[----:B-1----:R-:W-:Y:S05]  /*4d90*/  @!P0 NANOSLEEP.SYNCS 0x989680 ;  /* 0x009896800000895d */ /* 0x002fea0003900000 */
[----:B------:R-:W1:Y:S02]  /*4da0*/  @!P0 SYNCS.PHASECHK.TRANS64 P0, [R11+URZ], R0 ;  /* 0x000000000b0085a7 */ /* 0x000e64000800007f */
[----:B-1----:R-:W-:Y:S05]  /*4db0*/  @P0 EXIT ;  /* 0x000000000000094d */ /* 0x002fea0003800000 */
[----:B------:R-:W-:Y:S05]  /*4dc0*/  BRA `(.L_x_110) ;  /* 0xfffffffc00ec7947 */ /* 0x000fea000383ffff */
.L_x_111:
[----:B------:R-:W-:-:S00]  /*4dd0*/  BRA `(.L_x_111) ;  /* 0xfffffffc00fc7947 */ /* 0x000fc0000383ffff */
[----:B------:R-:W-:-:S00]  /*4de0*/  NOP ;  /* 0x0000000000007918 */ /* 0x000fc00000000000 */
        /* <DEDUP_REMOVED lines=9> */
.L_x_112:


//--------------------- .nv.shared._ZN7cutlass13device_kernelINS_4conv6kernel13ConvUniversalINS1_16ConvProblemShapeILNS1_8OperatorE0ELi2EEENS1_10collective14CollectiveConvINS1_46MainloopSm90TmaGmmaWarpSpecializedImplicitGemmILS5_0ELi14ELi2EN4cute5tupleIJNSA_1CILi2EEENSC_ILi1EEESE_EEENS1_36KernelImplicitTmaWarpSpecializedSm90ELi1EEENSB_IJNSC_ILi64EEESI_NSB_IJSI_EEEEEENS_6half_tESL_NSA_8TiledMMAINSA_8MMA_AtomIJNSA_4SM904GMMA25MMA_64x64x16_F32F16F16_SSILNSP_5MajorE0ELSR_0ELNSP_7ScaleInE1ELSS_1EEEEEENSA_6LayoutINSB_IJSE_SE_SE_EEENSB_IJNSC_ILi0EEESX_SX_EEEEENSB_IJNSA_10UnderscoreES10_S10_EEEEENS7_6detail26Sm90ImplicitGemmTileTraitsINSA_20SM90_TMA_LOAD_IM2COLENSA_14ComposedLayoutINSA_7SwizzleILi3ELi4ELi3EEENSA_18smem_ptr_flag_bitsILi16EEENSV_INSB_IJNSB_IJNSC_ILi8EEES1B_EEENSB_IJSI_SE_EEENSB_IJSE_NSC_ILi14EEEEEEEEENSB_IJNSB_IJSI_NSC_ILi512EEEEEENSB_IJSE_SX_EEENSB_IJSX_NSC_ILi4096EEEEEEEEEEEEEvEENS14_INSA_23SM90_TMA_LOAD_MULTICASTES1O_vEEEENS_8epilogue10collective6detail29Sm90TmaWarpSpecializedAdapterINS1U_15DefaultEpilogueISL_NSB_IJNSB_IJlllEEESE_SX_EEES1Z_NS1T_6thread17LinearCombinationISL_Li1EffLNS20_9ScaleType4KindE0ELNS_15FloatRoundStyleE2ESL_EENS_4gemm15EpilogueDefaultEEEEEvvEEEEvNT_6ParamsE --------------------------
	.section	.nv.shared._ZN7cutlass13device_kernelINS_4conv6kernel13ConvUniversalINS1_16ConvProblemShapeILNS1_8OperatorE0ELi2EEENS1_10collective14CollectiveConvINS1_46MainloopSm90TmaGmmaWarpSpecializedImplicitGemmILS5_0ELi14ELi2EN4cute5tupleIJNSA_1CILi2EEENSC_ILi1EEESE_EEENS1_36KernelImplicitTmaWarpSpecializedSm90ELi1EEENSB_IJNSC_ILi64EEESI_NSB_IJSI_EEEEEENS_6half_tESL_NSA_8TiledMMAINSA_8MMA_AtomIJNSA_4SM904GMMA25MMA_64x64x16_F32F16F16_SSILNSP_5MajorE0ELSR_0ELNSP_7ScaleInE1ELSS_1EEEEEENSA_6LayoutINSB_IJSE_SE_SE_EEENSB_IJNSC_ILi0EEESX_SX_EEEEENSB_IJNSA_10UnderscoreES10_S10_EEEEENS7_6detail26Sm90ImplicitGemmTileTraitsINSA_20SM90_TMA_LOAD_IM2COLENSA_14ComposedLayoutINSA_7SwizzleILi3ELi4ELi3EEENSA_18smem_ptr_flag_bitsILi16EEENSV_INSB_IJNSB_IJNSC_ILi8EEES1B_EEENSB_IJSI_SE_EEENSB_IJSE_NSC_ILi14EEEEEEEEENSB_IJNSB_IJSI_NSC_ILi512EEEEEENSB_IJSE_SX_EEENSB_IJSX_NSC_ILi4096EEEEEEEEEEEEEvEENS14_INSA_23SM90_TMA_LOAD_MULTICASTES1O_vEEEENS_8epilogue10collective6detail29Sm90TmaWarpSpecializedAdapterINS1U_15DefaultEpilogueISL_NSB_IJNSB_IJlllEEESE_SX_EEES1Z_NS1T_6thread17LinearCombinationISL_Li1EffLNS20_9ScaleType4KindE0ELNS_15FloatRoundStyleE2ESL_EENS_4gemm15EpilogueDefaultEEEEEvvEEEEvNT_6ParamsE,"aw",@nobits
	.sectionflags	@""
	.align	16
	.zero		1024


//--------------------- .nv.shared.reserved.0     --------------------------
	.section	.nv.shared.reserved.0,"aw",@nobits
	.weak		__nv_reservedSMEM_offset_0_alias
	.size		__nv_reservedSMEM_offset_0_alias, 0, 0
	.other		__nv_reservedSMEM_offset_0_alias,@"STO_CUDA_RESERVED_SHARED STV_DEFAULT"
__nv_reservedSMEM_offset_0_alias:
	.zero		0


//--------------------- .nv.global                --------------------------
	.section	.nv.global,"aw",@nobits
.nv.global:
	.type		_ZN39_INTERNAL_8b43870b_4_k_cu_8c53d8ab_26974cute1_E,@object
	.size		_ZN39_INTERNAL_8b43870b_4_k_cu_8c53d8ab_26974cute1_E,(_ZN39_INTERNAL_8b43870b_4_k_cu_8c53d8ab_26974cuda3std3__45__cpo6cbeginE - _ZN39_INTERNAL_8b43870b_4_k_cu_8c53d8ab_26974cute1_E)
_ZN39_INTERNAL_8b43870b_4_k_cu_8c53d8ab_26974cute1_E:
	.zero		1
	.type		_ZN39_INTERNAL_8b43870b_4_k_cu_8c53d8ab_26974cuda3std3__45__cpo6cbeginE,@object
	.size		_ZN39_INTERNAL_8b43870b_4_k_cu_8c53d8ab_26974cuda3std3__45__cpo6cbeginE,(_ZN39_INTERNAL_8b43870b_4_k_cu_8c53d8ab_26974cuda3std3__48in_placeE - _ZN39_INTERNAL_8b43870b_4_k_cu_8c53d8ab_26974cuda3std3__45__cpo6cbeginE)
_ZN39_INTERNAL_8b43870b_4_k_cu_8c53d8ab_26974cuda3std3__45__cpo6cbeginE:
	.zero		1
	.type		_ZN39_INTERNAL_8b43870b_4_k_cu_8c53d8ab_26974cuda3std3__48in_placeE,@object
	.size		_ZN39_INTERNAL_8b43870b_4_k_cu_8c53d8ab_26974cuda3std3__48in_placeE,(_ZN39_INTERNAL_8b43870b_4_k_cu_8c53d8ab_26974cuda3std6ranges3__45__cpo9iter_moveE - _ZN39_INTERNAL_8b43870b_4_k_cu_8c53d8ab_26974cuda3std3__48in_placeE)
_ZN39_INTERNAL_8b43870b_4_k_cu_8c53d8ab_26974cuda3std3__48in_placeE:
	.zero		1
	.type		_ZN39_INTERNAL_8b43870b_4_k_cu_8c53d8ab_26974cuda3std6ranges3__45__cpo9iter_moveE,@object
	.size		_ZN39_INTERNAL_8b43870b_4_k_cu_8c53d8ab_26974cuda3std6ranges3__45__cpo9iter_moveE,(_ZN39_INTERNAL_8b43870b_4_k_cu_8c53d8ab_26974cuda3std3__45__cpo5beginE - _ZN39_INTERNAL_8b43870b_4_k_cu_8c53d8ab_26974cuda3std6ranges3__45__cpo9iter_moveE)
_ZN39_INTERNAL_8b43870b_4_k_cu_8c53d8ab_26974cuda3std6ranges3__45__cpo9iter_moveE:
	.zero		1
	.type		_ZN39_INTERNAL_8b43870b_4_k_cu_8c53d8ab_26974cuda3std3__45__cpo5beginE,@object
	.size		_ZN39_INTERNAL_8b43870b_4_k_cu_8c53d8ab_26974cuda3std3__45__cpo5beginE,(_ZN39_INTERNAL_8b43870b_4_k_cu_8c53d8ab_26974cuda3std3__441_GLOBAL__N__8b43870b_4_k_cu_8c53d8ab_26976ignoreE - _ZN39_INTERNAL_8b43870b_4_k_cu_8c53d8ab_26974cuda3std3__45__cpo5beginE)
_ZN39_INTERNAL_8b43870b_4_k_cu_8c53d8ab_26974cuda3std3__45__cpo5beginE:
	.zero		1
	.type		_ZN39_INTERNAL_8b43870b_4_k_cu_8c53d8ab_26974cuda3std3__441_GLOBAL__N__8b43870b_4_k_cu_8c53d8ab_26976ignoreE,@object
	.size		_ZN39_INTERNAL_8b43870b_4_k_cu_8c53d8ab_26974cuda3std3__441_GLOBAL__N__8b43870b_4_k_cu_8c53d8ab_26976ignoreE,(_ZN39_INTERNAL_8b43870b_4_k_cu_8c53d8ab_26974cute7productE - _ZN39_INTERNAL_8b43870b_4_k_cu_8c53d8ab_26974cuda3std3__441_GLOBAL__N__8b43870b_4_k_cu_8c53d8ab_26976ignoreE)
_ZN39_INTERNAL_8b43870b_4_k_cu_8c53d8ab_26974cuda3std3__441_GLOBAL__N__8b43870b_4_k_cu_8c53d8ab_26976ignoreE:
	.zero		1
	.type		_ZN39_INTERNAL_8b43870b_4_k_cu_8c53d8ab_26974cute7productE,@object
	.size		_ZN39_INTERNAL_8b43870b_4_k_cu_8c53d8ab_26974cute7productE,(_ZN39_INTERNAL_8b43870b_4_k_cu_8c53d8ab_26974cuda3std3__45__cpo3endE - _ZN39_INTERNAL_8b43870b_4_k_cu_8c53d8ab_26974cute7productE)
_ZN39_INTERNAL_8b43870b_4_k_cu_8c53d8ab_26974cute7productE:
	.zero		1
	.type		_ZN39_INTERNAL_8b43870b_4_k_cu_8c53d8ab_26974cuda3std3__45__cpo3endE,@object
	.size		_ZN39_INTERNAL_8b43870b_4_k_cu_8c53d8ab_26974cuda3std3__45__cpo3endE,(_ZN39_INTERNAL_8b43870b_4_k_cu_8c53d8ab_26974cuda3std3__419piecewise_constructE - _ZN39_INTERNAL_8b43870b_4_k_cu_8c53d8ab_26974cuda3std3__45__cpo3endE)
_ZN39_INTERNAL_8b43870b_4_k_cu_8c53d8ab_26974cuda3std3__45__cpo3endE:
	.zero		1
	.type		_ZN39_INTERNAL_8b43870b_4_k_cu_8c53d8ab_26974cuda3std3__419piecewise_constructE,@object
	.size		_ZN39_INTERNAL_8b43870b_4_k_cu_8c53d8ab_26974cuda3std3__419piecewise_constructE,(_ZN39_INTERNAL_8b43870b_4_k_cu_8c53d8ab_26974cuda3std3__45__cpo4cendE - _ZN39_INTERNAL_8b43870b_4_k_cu_8c53d8ab_26974cuda3std3__419piecewise_constructE)
_ZN39_INTERNAL_8b43870b_4_k_cu_8c53d8ab_26974cuda3std3__419piecewise_constructE:
	.zero		1
	.type		_ZN39_INTERNAL_8b43870b_4_k_cu_8c53d8ab_26974cuda3std3__45__cpo4cendE,@object
	.size		_ZN39_INTERNAL_8b43870b_4_k_cu_8c53d8ab_26974cuda3std3__45__cpo4cendE,(_ZN39_INTERNAL_8b43870b_4_k_cu_8c53d8ab_26974cuda3std6ranges3__45__cpo4swapE - _ZN39_INTERNAL_8b43870b_4_k_cu_8c53d8ab_26974cuda3std3__45__cpo4cendE)
_ZN39_INTERNAL_8b43870b_4_k_cu_8c53d8ab_26974cuda3std3__45__cpo4cendE:
	.zero		1
	.type		_ZN39_INTERNAL_8b43870b_4_k_cu_8c53d8ab_26974cuda3std6ranges3__45__cpo4swapE,@object
	.size		_ZN39_INTERNAL_8b43870b_4_k_cu_8c53d8ab_26974cuda3std6ranges3__45__cpo4swapE,(.L_7 - _ZN39_INTERNAL_8b43870b_4_k_cu_8c53d8ab_26974cuda3std6ranges3__45__cpo4swapE)
_ZN39_INTERNAL_8b43870b_4_k_cu_8c53d8ab_26974cuda3std6ranges3__45__cpo4swapE:
	.zero		1
.L_7:


//--------------------- .nv.constant0._ZN7cutlass13device_kernelINS_4conv6kernel13ConvUniversalINS1_16ConvProblemShapeILNS1_8OperatorE0ELi2EEENS1_10collective14CollectiveConvINS1_46MainloopSm90TmaGmmaWarpSpecializedImplicitGemmILS5_0ELi14ELi2EN4cute5tupleIJNSA_1CILi2EEENSC_ILi1EEESE_EEENS1_36KernelImplicitTmaWarpSpecializedSm90ELi1EEENSB_IJNSC_ILi64EEESI_NSB_IJSI_EEEEEENS_6half_tESL_NSA_8TiledMMAINSA_8MMA_AtomIJNSA_4SM904GMMA25MMA_64x64x16_F32F16F16_SSILNSP_5MajorE0ELSR_0ELNSP_7ScaleInE1ELSS_1EEEEEENSA_6LayoutINSB_IJSE_SE_SE_EEENSB_IJNSC_ILi0EEESX_SX_EEEEENSB_IJNSA_10UnderscoreES10_S10_EEEEENS7_6detail26Sm90ImplicitGemmTileTraitsINSA_20SM90_TMA_LOAD_IM2COLENSA_14ComposedLayoutINSA_7SwizzleILi3ELi4ELi3EEENSA_18smem_ptr_flag_bitsILi16EEENSV_INSB_IJNSB_IJNSC_ILi8EEES1B_EEENSB_IJSI_SE_EEENSB_IJSE_NSC_ILi14EEEEEEEEENSB_IJNSB_IJSI_NSC_ILi512EEEEEENSB_IJSE_SX_EEENSB_IJSX_NSC_ILi4096EEEEEEEEEEEEEvEENS14_INSA_23SM90_TMA_LOAD_MULTICASTES1O_vEEEENS_8epilogue10collective6detail29Sm90TmaWarpSpecializedAdapterINS1U_15DefaultEpilogueISL_NSB_IJNSB_IJlllEEESE_SX_EEES1Z_NS1T_6thread17LinearCombinationISL_Li1EffLNS20_9ScaleType4KindE0ELNS_15FloatRoundStyleE2ESL_EENS_4gemm15EpilogueDefaultEEEEEvvEEEEvNT_6ParamsE --------------------------
	.section	.nv.constant0._ZN7cutlass13device_kernelINS_4conv6kernel13ConvUniversalINS1_16ConvProblemShapeILNS1_8OperatorE0ELi2EEENS1_10collective14CollectiveConvINS1_46MainloopSm90TmaGmmaWarpSpecializedImplicitGemmILS5_0ELi14ELi2EN4cute5tupleIJNSA_1CILi2EEENSC_ILi1EEESE_EEENS1_36KernelImplicitTmaWarpSpecializedSm90ELi1EEENSB_IJNSC_ILi64EEESI_NSB_IJSI_EEEEEENS_6half_tESL_NSA_8TiledMMAINSA_8MMA_AtomIJNSA_4SM904GMMA25MMA_64x64x16_F32F16F16_SSILNSP_5MajorE0ELSR_0ELNSP_7ScaleInE1ELSS_1EEEEEENSA_6LayoutINSB_IJSE_SE_SE_EEENSB_IJNSC_ILi0EEESX_SX_EEEEENSB_IJNSA_10UnderscoreES10_S10_EEEEENS7_6detail26Sm90ImplicitGemmTileTraitsINSA_20SM90_TMA_LOAD_IM2COLENSA_14ComposedLayoutINSA_7SwizzleILi3ELi4ELi3EEENSA_18smem_ptr_flag_bitsILi16EEENSV_INSB_IJNSB_IJNSC_ILi8EEES1B_EEENSB_IJSI_SE_EEENSB_IJSE_NSC_ILi14EEEEEEEEENSB_IJNSB_IJSI_NSC_ILi512EEEEEENSB_IJSE_SX_EEENSB_IJSX_NSC_ILi4096EEEEEEEEEEEEEvEENS14_INSA_23SM90_TMA_LOAD_MULTICASTES1O_vEEEENS_8epilogue10collective6detail29Sm90TmaWarpSpecializedAdapterINS1U_15DefaultEpilogueISL_NSB_IJNSB_IJlllEEESE_SX_EEES1Z_NS1T_6thread17LinearCombinationISL_Li1EffLNS20_9ScaleType4KindE0ELNS_15FloatRoundStyleE2ESL_EENS_4gemm15EpilogueDefaultEEEEEvvEEEEvNT_6ParamsE,"a",@progbits
	.sectionflags	@""
	.align	4
.nv.constant0._ZN7cutlass13device_kernelINS_4conv6kernel13ConvUniversalINS1_16ConvProblemShapeILNS1_8OperatorE0ELi2EEENS1_10collective14CollectiveConvINS1_46MainloopSm90TmaGmmaWarpSpecializedImplicitGemmILS5_0ELi14ELi2EN4cute5tupleIJNSA_1CILi2EEENSC_ILi1EEESE_EEENS1_36KernelImplicitTmaWarpSpecializedSm90ELi1EEENSB_IJNSC_ILi64EEESI_NSB_IJSI_EEEEEENS_6half_tESL_NSA_8TiledMMAINSA_8MMA_AtomIJNSA_4SM904GMMA25MMA_64x64x16_F32F16F16_SSILNSP_5MajorE0ELSR_0ELNSP_7ScaleInE1ELSS_1EEEEEENSA_6LayoutINSB_IJSE_SE_SE_EEENSB_IJNSC_ILi0EEESX_SX_EEEEENSB_IJNSA_10UnderscoreES10_S10_EEEEENS7_6detail26Sm90ImplicitGemmTileTraitsINSA_20SM90_TMA_LOAD_IM2COLENSA_14ComposedLayoutINSA_7SwizzleILi3ELi4ELi3EEENSA_18smem_ptr_flag_bitsILi16EEENSV_INSB_IJNSB_IJNSC_ILi8EEES1B_EEENSB_IJSI_SE_EEENSB_IJSE_NSC_ILi14EEEEEEEEENSB_IJNSB_IJSI_NSC_ILi512EEEEEENSB_IJSE_SX_EEENSB_IJSX_NSC_ILi4096EEEEEEEEEEEEEvEENS14_INSA_23SM90_TMA_LOAD_MULTICASTES1O_vEEEENS_8epilogue10collective6detail29Sm90TmaWarpSpecializedAdapterINS1U_15DefaultEpilogueISL_NSB_IJNSB_IJlllEEESE_SX_EEES1Z_NS1T_6thread17LinearCombinationISL_Li1EffLNS20_9ScaleType4KindE0ELNS_15FloatRoundStyleE2ESL_EENS_4gemm15EpilogueDefaultEEEEEvvEEEEvNT_6ParamsE:
	.zero		1536


//--------------------- SYMBOLS --------------------------

	.type		.nv.reservedSmem.offset0,@object
	.size		.nv.reservedSmem.offset0,0x4
